//
// Generated by NVIDIA NVVM Compiler
//
// Compiler Build ID: CL-36424714
// Cuda compilation tools, release 13.0, V13.0.88
// Based on NVVM 20.0.0
//

.version 9.0
.target sm_100
.address_size 64

	// .globl	default_function_kernel_2
// _ZZ25default_function_kernel_3E11ph_3_shared has been demoted

.visible .entry default_function_kernel_2(
	.param .u64 .ptr .align 1 default_function_kernel_2_param_0,
	.param .u64 .ptr .align 1 default_function_kernel_2_param_1
)
.maxntid 32
{
	.reg .pred 	%p<18>;
	.reg .b32 	%r<25>;
	.reg .b32 	%f<69>;
	.reg .b64 	%rd<9>;

	ld.param.u64 	%rd1, [default_function_kernel_2_param_0];
	ld.param.u64 	%rd2, [default_function_kernel_2_param_1];
	cvta.to.global.u64 	%rd3, %rd2;
	mov.u32 	%r12, %ctaid.x;
	shl.b32 	%r13, %r12, 5;
	mov.u32 	%r14, %tid.x;
	or.b32  	%r1, %r13, %r14;
	mul.wide.u32 	%rd4, %r1, 4;
	add.s64 	%rd5, %rd3, %rd4;
	ld.global.nc.f32 	%f20, [%rd5];
	abs.f32 	%f1, %f20;
	neg.f32 	%f2, %f1;
	fma.rn.f32 	%f21, %f1, 0fBF000000, 0f3F000000;
	rsqrt.approx.ftz.f32 	%f22, %f21;
	mul.f32 	%f23, %f22, %f21;
	mul.f32 	%f24, %f22, 0fBF000000;
	fma.rn.f32 	%f25, %f23, %f24, 0f3F000000;
	fma.rn.f32 	%f26, %f23, %f25, %f23;
	setp.eq.f32 	%p1, %f1, 0f3F800000;
	selp.f32 	%f27, 0f00000000, %f26, %p1;
	setp.gt.f32 	%p2, %f1, 0f3F0F5C29;
	selp.f32 	%f28, %f27, %f1, %p2;
	copysign.f32 	%f29, %f20, %f28;
	mul.f32 	%f30, %f29, %f29;
	fma.rn.f32 	%f31, %f30, 0f3D10ECEF, 0f3C8B1ABB;
	fma.rn.f32 	%f32, %f31, %f30, 0f3CFC028C;
	fma.rn.f32 	%f33, %f32, %f30, 0f3D372139;
	fma.rn.f32 	%f34, %f33, %f30, 0f3D9993DB;
	fma.rn.f32 	%f35, %f34, %f30, 0f3E2AAAC6;
	mul.f32 	%f36, %f30, %f35;
	fma.rn.f32 	%f37, %f36, %f29, %f29;
	neg.f32 	%f38, %f37;
	selp.f32 	%f39, %f37, %f38, %p2;
	fma.rn.f32 	%f40, 0f3F6EE581, 0f3FD774EB, %f39;
	setp.gt.f32 	%p3, %f20, 0f3F0F5C29;
	selp.f32 	%f41, %f37, %f40, %p3;
	add.f32 	%f42, %f41, %f41;
	selp.f32 	%f3, %f42, %f41, %p2;
	abs.f32 	%f68, %f3;
	setp.lt.f32 	%p4, %f68, %f1;
	@%p4 bra 	$L__BB0_12;
	mul.f32 	%f5, %f1, 0f4B000000;
	setp.gtu.f32 	%p5, %f68, %f5;
	@%p5 bra 	$L__BB0_8;
	div.approx.f32 	%f43, %f68, %f1;
	cvt.rzi.f32.f32 	%f66, %f43;
	fma.rn.f32 	%f7, %f2, %f66, %f68;
	mov.b32 	%r2, %f7;
	mov.b32 	%r15, %f1;
	setp.lt.u32 	%p6, %r2, %r15;
	@%p6 bra 	$L__BB0_7;
	setp.lt.u32 	%p7, %r2, -2147483647;
	@%p7 bra 	$L__BB0_5;
	add.f32 	%f48, %f66, 0fBF800000;
	setp.lt.f32 	%p10, %f7, %f2;
	add.f32 	%f49, %f48, 0fBF800000;
	selp.f32 	%f66, %f49, %f48, %p10;
	bra.uni 	$L__BB0_7;
$L__BB0_5:
	add.f32 	%f66, %f66, 0f3F800000;
	add.f32 	%f44, %f1, %f1;
	setp.ltu.f32 	%p8, %f7, %f44;
	@%p8 bra 	$L__BB0_7;
	add.f32 	%f45, %f66, 0f3F800000;
	fma.rn.f32 	%f46, %f1, 0fC0400000, %f7;
	setp.ge.f32 	%p9, %f46, 0f00000000;
	add.f32 	%f47, %f45, 0f3F800000;
	selp.f32 	%f66, %f47, %f45, %p9;
$L__BB0_7:
	fma.rn.f32 	%f68, %f2, %f66, %f68;
	bra.uni 	$L__BB0_12;
$L__BB0_8:
	mov.b32 	%r3, %f68;
	mov.b32 	%r16, %f5;
	and.b32  	%r4, %r16, -8388608;
	and.b32  	%r17, %r3, 8388607;
	or.b32  	%r23, %r17, 1065353216;
	and.b32  	%r18, %r16, 8388607;
	or.b32  	%r6, %r18, 1065353216;
	mov.b32 	%f67, %r23;
	sub.s32 	%r19, %r3, %r4;
	and.b32  	%r20, %r19, -8388608;
	add.s32 	%r24, %r20, 192937984;
	setp.eq.s32 	%p11, %r24, 0;
	@%p11 bra 	$L__BB0_11;
	mov.b32 	%f50, %r6;
	rcp.approx.ftz.f32 	%f14, %f50;
	neg.f32 	%f15, %f50;
$L__BB0_10:
	min.u32 	%r21, %r24, 192937984;
	add.s32 	%r22, %r23, %r21;
	mov.b32 	%f51, %r22;
	mul.f32 	%f52, %f14, %f51;
	fma.rn.f32 	%f53, %f15, %f52, %f51;
	fma.rn.f32 	%f54, %f53, %f14, %f52;
	fma.rn.f32 	%f55, %f15, %f54, %f51;
	fma.rz.f32 	%f56, %f55, %f14, %f54;
	cvt.rzi.f32.f32 	%f57, %f56;
	fma.rn.f32 	%f67, %f15, %f57, %f51;
	sub.s32 	%r24, %r24, %r21;
	mov.b32 	%r23, %f67;
	setp.ne.s32 	%p12, %r24, 0;
	setp.ne.s32 	%p13, %r23, 0;
	and.pred  	%p14, %p12, %p13;
	@%p14 bra 	$L__BB0_10;
$L__BB0_11:
	mov.b32 	%f59, %r4;
	setp.leu.f32 	%p15, %f1, 0f00000000;
	setp.gt.u32 	%p16, %r3, 2139095039;
	selp.f32 	%f60, 0f7FFFFFFF, %f59, %p16;
	selp.f32 	%f61, 0f7FFFFFFF, %f60, %p15;
	mul.f32 	%f62, %f67, 0f34000000;
	mul.f32 	%f68, %f61, %f62;
$L__BB0_12:
	cvta.to.global.u64 	%rd6, %rd1;
	abs.f32 	%f63, %f68;
	setp.nan.f32 	%p17, %f63, %f63;
	copysign.f32 	%f64, %f3, %f68;
	selp.f32 	%f65, %f68, %f64, %p17;
	add.s64 	%rd8, %rd6, %rd4;
	st.global.f32 	[%rd8], %f65;
	ret;

}
	// .globl	default_function_kernel
.visible .entry default_function_kernel(
	.param .u64 .ptr .align 1 default_function_kernel_param_0,
	.param .u64 .ptr .align 1 default_function_kernel_param_1
)
.maxntid 64
{
	.reg .pred 	%p<4>;
	.reg .b32 	%r<5>;
	.reg .b32 	%f<23>;
	.reg .b64 	%rd<8>;

	ld.param.u64 	%rd1, [default_function_kernel_param_0];
	ld.param.u64 	%rd2, [default_function_kernel_param_1];
	cvta.to.global.u64 	%rd3, %rd1;
	cvta.to.global.u64 	%rd4, %rd2;
	mov.u32 	%r1, %ctaid.x;
	shl.b32 	%r2, %r1, 6;
	mov.u32 	%r3, %tid.x;
	or.b32  	%r4, %r2, %r3;
	mul.wide.u32 	%rd5, %r4, 4;
	add.s64 	%rd6, %rd4, %rd5;
	ld.global.nc.f32 	%f1, [%rd6];
	abs.f32 	%f2, %f1;
	fma.rn.f32 	%f3, %f2, 0fBF000000, 0f3F000000;
	rsqrt.approx.ftz.f32 	%f4, %f3;
	mul.f32 	%f5, %f4, %f3;
	mul.f32 	%f6, %f4, 0fBF000000;
	fma.rn.f32 	%f7, %f5, %f6, 0f3F000000;
	fma.rn.f32 	%f8, %f5, %f7, %f5;
	setp.eq.f32 	%p1, %f2, 0f3F800000;
	selp.f32 	%f9, 0f00000000, %f8, %p1;
	setp.gt.f32 	%p2, %f2, 0f3F0F5C29;
	selp.f32 	%f10, %f9, %f2, %p2;
	mul.f32 	%f11, %f10, %f10;
	fma.rn.f32 	%f12, %f11, 0f3D4DD2F7, 0f3C99CA97;
	fma.rn.f32 	%f13, %f12, %f11, 0f3D3F90E8;
	fma.rn.f32 	%f14, %f13, %f11, 0f3D993CCF;
	fma.rn.f32 	%f15, %f14, %f11, 0f3E2AAC04;
	mul.f32 	%f16, %f11, %f15;
	fma.rn.f32 	%f17, %f16, %f10, %f10;
	mul.f32 	%f18, %f17, 0fC0000000;
	fma.rn.f32 	%f19, 0f3F6EE581, 0f3FD774EB, %f18;
	selp.f32 	%f20, %f19, %f17, %p2;
	setp.num.f32 	%p3, %f20, %f20;
	copysign.f32 	%f21, %f1, %f20;
	selp.f32 	%f22, %f21, %f20, %p3;
	add.s64 	%rd7, %rd3, %rd5;
	st.global.f32 	[%rd7], %f22;
	ret;

}
	// .globl	default_function_kernel_3
.visible .entry default_function_kernel_3(
	.param .u64 .ptr .align 1 default_function_kernel_3_param_0,
	.param .u64 .ptr .align 1 default_function_kernel_3_param_1,
	.param .u64 .ptr .align 1 default_function_kernel_3_param_2
)
.maxntid 180
{
	.reg .pred 	%p<13>;
	.reg .b16 	%rs<9>;
	.reg .b32 	%r<30>;
	.reg .b32 	%f<117>;
	.reg .b64 	%rd<17>;
	// demoted variable
	.shared .align 4 .b8 _ZZ25default_function_kernel_3E11ph_3_shared[720];
	ld.param.u64 	%rd3, [default_function_kernel_3_param_0];
	ld.param.u64 	%rd4, [default_function_kernel_3_param_1];
	ld.param.u64 	%rd5, [default_function_kernel_3_param_2];
	cvta.to.global.u64 	%rd6, %rd4;
	cvta.to.global.u64 	%rd7, %rd5;
	mov.u32 	%r5, %tid.x;
	cvt.u16.u32 	%rs1, %r5;
	mul.lo.s16 	%rs2, %rs1, 205;
	shr.u16 	%rs3, %rs2, 12;
	mul.wide.u16 	%r6, %rs3, 40;
	mul.lo.s16 	%rs4, %rs3, 20;
	sub.s16 	%rs5, %rs1, %rs4;
	cvt.u32.u16 	%r7, %rs5;
	and.b32  	%r8, %r7, 255;
	add.s32 	%r9, %r6, %r8;
	shl.b32 	%r10, %r5, 2;
	mov.u32 	%r11, _ZZ25default_function_kernel_3E11ph_3_shared;
	add.s32 	%r12, %r11, %r10;
	shr.u16 	%rs6, %rs2, 10;
	mul.lo.s16 	%rs7, %rs6, 5;
	sub.s16 	%rs8, %rs1, %rs7;
	cvt.u32.u16 	%r13, %rs8;
	and.b32  	%r14, %r13, 255;
	add.s32 	%r15, %r5, %r14;
	sub.s32 	%r16, %r15, %r8;
	bar.sync 	0;
	mul.wide.u32 	%rd8, %r9, 4;
	add.s64 	%rd9, %rd7, %rd8;
	ld.global.nc.f32 	%f10, [%rd9];
	st.shared.f32 	[%r12], %f10;
	bar.sync 	0;
	shl.b32 	%r17, %r16, 2;
	add.s32 	%r18, %r11, %r17;
	ld.shared.f32 	%f11, [%r18];
	cvt.u32.u16 	%r19, %rs6;
	mul.wide.u32 	%rd10, %r19, 64;
	add.s64 	%rd11, %rd6, %rd10;
	ld.global.nc.f32 	%f12, [%rd11];
	fma.rn.f32 	%f13, %f12, %f11, 0f00000000;
	ld.global.nc.f32 	%f14, [%rd11+32];
	fma.rn.f32 	%f15, %f14, %f11, 0f00000000;
	ld.shared.f32 	%f16, [%r18+20];
	ld.global.nc.f32 	%f17, [%rd11+4];
	fma.rn.f32 	%f18, %f17, %f16, %f13;
	ld.global.nc.f32 	%f19, [%rd11+36];
	fma.rn.f32 	%f20, %f19, %f16, %f15;
	ld.shared.f32 	%f21, [%r18+40];
	ld.global.nc.f32 	%f22, [%rd11+8];
	fma.rn.f32 	%f23, %f22, %f21, %f18;
	ld.global.nc.f32 	%f24, [%rd11+40];
	fma.rn.f32 	%f25, %f24, %f21, %f20;
	ld.shared.f32 	%f26, [%r18+60];
	ld.global.nc.f32 	%f27, [%rd11+12];
	fma.rn.f32 	%f28, %f27, %f26, %f23;
	ld.global.nc.f32 	%f29, [%rd11+44];
	fma.rn.f32 	%f30, %f29, %f26, %f25;
	bar.sync 	0;
	ld.global.nc.f32 	%f31, [%rd9+80];
	st.shared.f32 	[%r12], %f31;
	bar.sync 	0;
	ld.shared.f32 	%f32, [%r18];
	ld.global.nc.f32 	%f33, [%rd11+16];
	fma.rn.f32 	%f34, %f33, %f32, %f28;
	ld.global.nc.f32 	%f35, [%rd11+48];
	fma.rn.f32 	%f36, %f35, %f32, %f30;
	ld.shared.f32 	%f37, [%r18+20];
	ld.global.nc.f32 	%f38, [%rd11+20];
	fma.rn.f32 	%f39, %f38, %f37, %f34;
	ld.global.nc.f32 	%f40, [%rd11+52];
	fma.rn.f32 	%f41, %f40, %f37, %f36;
	ld.shared.f32 	%f42, [%r18+40];
	ld.global.nc.f32 	%f43, [%rd11+24];
	fma.rn.f32 	%f44, %f43, %f42, %f39;
	ld.global.nc.f32 	%f45, [%rd11+56];
	fma.rn.f32 	%f46, %f45, %f42, %f41;
	ld.shared.f32 	%f47, [%r18+60];
	ld.global.nc.f32 	%f48, [%rd11+28];
	fma.rn.f32 	%f49, %f48, %f47, %f44;
	ld.global.nc.f32 	%f50, [%rd11+60];
	fma.rn.f32 	%f1, %f50, %f47, %f46;
	mul.wide.u32 	%rd12, %r19, 10;
	cvt.u64.u16 	%rd13, %rs8;
	and.b64  	%rd14, %rd13, 255;
	add.s64 	%rd1, %rd12, %rd14;
	mov.f32 	%f51, 0f3F800000;
	sub.rn.f32 	%f52, %f49, %f51;
	mov.b32 	%r1, %f52;
	setp.gt.u32 	%p1, %r1, 1258291200;
	fma.rn.f32 	%f53, %f49, %f49, 0fBF800000;
	rsqrt.approx.ftz.f32 	%f54, %f53;
	mul.f32 	%f55, %f53, %f54;
	mul.f32 	%f56, %f54, 0f3F000000;
	neg.f32 	%f57, %f55;
	fma.rn.f32 	%f58, %f57, %f55, %f53;
	fma.rn.f32 	%f59, %f58, %f56, %f55;
	setp.eq.f32 	%p2, %f53, 0f00000000;
	selp.f32 	%f60, 0f00000000, %f59, %p2;
	selp.f32 	%f61, 0fBF800001, %f60, %p1;
	add.f32 	%f2, %f52, %f61;
	add.rz.f32 	%f62, %f2, %f51;
	mov.b32 	%r20, %f62;
	add.s32 	%r21, %r20, -1061158912;
	and.b32  	%r22, %r21, -8388608;
	mov.b32 	%r2, %f2;
	sub.s32 	%r23, %r2, %r22;
	mov.b32 	%f63, %r23;
	sub.s32 	%r24, 1082130432, %r22;
	mov.b32 	%f64, %r24;
	fma.rn.f32 	%f65, %f64, 0f3E800000, 0fBF800000;
	add.f32 	%f66, %f65, %f63;
	cvt.rn.f32.s32 	%f67, %r22;
	mul.f32 	%f68, %f67, 0f34000000;
	fma.rn.f32 	%f69, %f66, 0fBD39BF78, 0f3DD80012;
	fma.rn.f32 	%f70, %f69, %f66, 0fBE0778E0;
	fma.rn.f32 	%f71, %f70, %f66, 0f3E146475;
	fma.rn.f32 	%f72, %f71, %f66, 0fBE2A68DD;
	fma.rn.f32 	%f73, %f72, %f66, 0f3E4CAF9E;
	fma.rn.f32 	%f74, %f73, %f66, 0fBE800042;
	fma.rn.f32 	%f75, %f74, %f66, 0f3EAAAAE6;
	fma.rn.f32 	%f76, %f75, %f66, 0fBF000000;
	mul.f32 	%f77, %f66, %f76;
	fma.rn.f32 	%f78, %f77, %f66, %f66;
	fma.rn.f32 	%f115, %f68, 0f3F317218, %f78;
	setp.lt.u32 	%p3, %r2, 2139095040;
	@%p3 bra 	$L__BB2_2;
	setp.gt.s32 	%p4, %r2, -1082130432;
	fma.rn.f32 	%f79, %f2, 0f7F800000, 0f7F800000;
	selp.f32 	%f80, %f79, %f115, %p4;
	setp.eq.f32 	%p5, %f2, 0f00000000;
	selp.f32 	%f115, 0f80000000, %f80, %p5;
$L__BB2_2:
	setp.gt.u32 	%p6, %r1, 1258291200;
	add.f32 	%f81, %f115, 0f3F317218;
	selp.f32 	%f82, %f81, %f115, %p6;
	cvta.to.global.u64 	%rd15, %rd3;
	shl.b64 	%rd16, %rd1, 2;
	add.s64 	%rd2, %rd15, %rd16;
	st.global.f32 	[%rd2], %f82;
	mov.f32 	%f83, 0f3F800000;
	sub.rn.f32 	%f84, %f1, %f83;
	mov.b32 	%r3, %f84;
	setp.gt.u32 	%p7, %r3, 1258291200;
	fma.rn.f32 	%f85, %f1, %f1, 0fBF800000;
	rsqrt.approx.ftz.f32 	%f86, %f85;
	mul.f32 	%f87, %f85, %f86;
	mul.f32 	%f88, %f86, 0f3F000000;
	neg.f32 	%f89, %f87;
	fma.rn.f32 	%f90, %f89, %f87, %f85;
	fma.rn.f32 	%f91, %f90, %f88, %f87;
	setp.eq.f32 	%p8, %f85, 0f00000000;
	selp.f32 	%f92, 0f00000000, %f91, %p8;
	selp.f32 	%f93, 0fBF800001, %f92, %p7;
	add.f32 	%f6, %f84, %f93;
	add.rz.f32 	%f94, %f6, %f83;
	mov.b32 	%r25, %f94;
	add.s32 	%r26, %r25, -1061158912;
	and.b32  	%r27, %r26, -8388608;
	mov.b32 	%r4, %f6;
	sub.s32 	%r28, %r4, %r27;
	mov.b32 	%f95, %r28;
	sub.s32 	%r29, 1082130432, %r27;
	mov.b32 	%f96, %r29;
	fma.rn.f32 	%f97, %f96, 0f3E800000, 0fBF800000;
	add.f32 	%f98, %f97, %f95;
	cvt.rn.f32.s32 	%f99, %r27;
	mul.f32 	%f100, %f99, 0f34000000;
	fma.rn.f32 	%f101, %f98, 0fBD39BF78, 0f3DD80012;
	fma.rn.f32 	%f102, %f101, %f98, 0fBE0778E0;
	fma.rn.f32 	%f103, %f102, %f98, 0f3E146475;
	fma.rn.f32 	%f104, %f103, %f98, 0fBE2A68DD;
	fma.rn.f32 	%f105, %f104, %f98, 0f3E4CAF9E;
	fma.rn.f32 	%f106, %f105, %f98, 0fBE800042;
	fma.rn.f32 	%f107, %f106, %f98, 0f3EAAAAE6;
	fma.rn.f32 	%f108, %f107, %f98, 0fBF000000;
	mul.f32 	%f109, %f98, %f108;
	fma.rn.f32 	%f110, %f109, %f98, %f98;
	fma.rn.f32 	%f116, %f100, 0f3F317218, %f110;
	setp.lt.u32 	%p9, %r4, 2139095040;
	@%p9 bra 	$L__BB2_4;
	setp.gt.s32 	%p10, %r4, -1082130432;
	fma.rn.f32 	%f111, %f6, 0f7F800000, 0f7F800000;
	selp.f32 	%f112, %f111, %f116, %p10;
	setp.eq.f32 	%p11, %f6, 0f00000000;
	selp.f32 	%f116, 0f80000000, %f112, %p11;
$L__BB2_4:
	setp.gt.u32 	%p12, %r3, 1258291200;
	add.f32 	%f113, %f116, 0f3F317218;
	selp.f32 	%f114, %f113, %f116, %p12;
	st.global.f32 	[%rd2+20], %f114;
	ret;

}
	// .globl	default_function_kernel_1
.visible .entry default_function_kernel_1(
	.param .u64 .ptr .align 1 default_function_kernel_1_param_0,
	.param .u64 .ptr .align 1 default_function_kernel_1_param_1
)
.maxntid 32
{
	.reg .pred 	%p<7>;
	.reg .b32 	%r<5>;
	.reg .b32 	%f<50>;
	.reg .b64 	%rd<8>;

	ld.param.u64 	%rd1, [default_function_kernel_1_param_0];
	ld.param.u64 	%rd2, [default_function_kernel_1_param_1];
	cvta.to.global.u64 	%rd3, %rd1;
	cvta.to.global.u64 	%rd4, %rd2;
	mov.u32 	%r1, %ctaid.x;
	shl.b32 	%r2, %r1, 5;
	mov.u32 	%r3, %tid.x;
	or.b32  	%r4, %r2, %r3;
	mul.wide.u32 	%rd5, %r4, 4;
	add.s64 	%rd6, %rd4, %rd5;
	ld.global.nc.f32 	%f1, [%rd6];
	abs.f32 	%f2, %f1;
	fma.rn.f32 	%f3, %f2, 0fBF000000, 0f3F000000;
	rsqrt.approx.ftz.f32 	%f4, %f3;
	mul.f32 	%f5, %f4, %f3;
	mul.f32 	%f6, %f4, 0fBF000000;
	fma.rn.f32 	%f7, %f5, %f6, 0f3F000000;
	fma.rn.f32 	%f8, %f5, %f7, %f5;
	setp.eq.f32 	%p1, %f2, 0f3F800000;
	selp.f32 	%f9, 0f00000000, %f8, %p1;
	setp.gt.f32 	%p2, %f2, 0f3F0F5C29;
	selp.f32 	%f10, %f9, %f2, %p2;
	copysign.f32 	%f11, %f1, %f10;
	mul.f32 	%f12, %f11, %f11;
	fma.rn.f32 	%f13, %f12, 0f3D10ECEF, 0f3C8B1ABB;
	fma.rn.f32 	%f14, %f13, %f12, 0f3CFC028C;
	fma.rn.f32 	%f15, %f14, %f12, 0f3D372139;
	fma.rn.f32 	%f16, %f15, %f12, 0f3D9993DB;
	fma.rn.f32 	%f17, %f16, %f12, 0f3E2AAAC6;
	mul.f32 	%f18, %f12, %f17;
	fma.rn.f32 	%f19, %f18, %f11, %f11;
	neg.f32 	%f20, %f19;
	selp.f32 	%f21, %f19, %f20, %p2;
	fma.rn.f32 	%f22, 0f3F6EE581, 0f3FD774EB, %f21;
	setp.gt.f32 	%p3, %f1, 0f3F0F5C29;
	selp.f32 	%f23, %f19, %f22, %p3;
	add.f32 	%f24, %f23, %f23;
	selp.f32 	%f25, %f24, %f23, %p2;
	abs.f32 	%f26, %f25;
	fma.rn.f32 	%f27, %f26, 0fBF000000, 0f3F000000;
	rsqrt.approx.ftz.f32 	%f28, %f27;
	mul.f32 	%f29, %f28, %f27;
	mul.f32 	%f30, %f28, 0fBF000000;
	fma.rn.f32 	%f31, %f29, %f30, 0f3F000000;
	fma.rn.f32 	%f32, %f29, %f31, %f29;
	setp.eq.f32 	%p4, %f26, 0f3F800000;
	selp.f32 	%f33, 0f00000000, %f32, %p4;
	setp.gt.f32 	%p5, %f26, 0f3F0F5C29;
	selp.f32 	%f34, %f33, %f26, %p5;
	copysign.f32 	%f35, %f25, %f34;
	mul.f32 	%f36, %f35, %f35;
	fma.rn.f32 	%f37, %f36, 0f3D10ECEF, 0f3C8B1ABB;
	fma.rn.f32 	%f38, %f37, %f36, 0f3CFC028C;
	fma.rn.f32 	%f39, %f38, %f36, 0f3D372139;
	fma.rn.f32 	%f40, %f39, %f36, 0f3D9993DB;
	fma.rn.f32 	%f41, %f40, %f36, 0f3E2AAAC6;
	mul.f32 	%f42, %f36, %f41;
	fma.rn.f32 	%f43, %f42, %f35, %f35;
	neg.f32 	%f44, %f43;
	selp.f32 	%f45, %f43, %f44, %p5;
	fma.rn.f32 	%f46, 0f3F6EE581, 0f3FD774EB, %f45;
	setp.gt.f32 	%p6, %f25, 0f3F0F5C29;
	selp.f32 	%f47, %f43, %f46, %p6;
	add.f32 	%f48, %f47, %f47;
	selp.f32 	%f49, %f48, %f47, %p5;
	add.s64 	%rd7, %rd3, %rd5;
	st.global.f32 	[%rd7], %f49;
	ret;

}


// ===== COMPILED SASS (sm_100) =====

	.target	sm_100

	.elftype	@"ET_EXEC"


//--------------------- .note.nv.tkinfo           --------------------------
	.section	.note.nv.tkinfo,"",@"SHT_NOTE"
	.sectionflags	@"SHF_NOTE_NV_TKINFO"
	.tkinfo
        /*0018*/ 	.word	0x00000002
        /*0030*/ 	.string	""
        /*0030*/ 	.string	"ptxas"
        /*0030*/ 	.string	"Cuda compilation tools, release 13.0, V13.0.88"
        /*0030*/ 	.string	"Build cuda_13.0.r13.0/compiler.36424714_0"
        /*0030*/ 	.string	"-arch sm_100 -m 64 "



//--------------------- .note.nv.cuinfo           --------------------------
	.section	.note.nv.cuinfo,"",@"SHT_NOTE"
	.sectionflags	@"SHF_NOTE_NV_CUINFO"
        /*0018*/ 	.short	0x0002
        /*001a*/ 	.short	0x0064
        /*001c*/ 	.short	0x0082
	.zero		2


//--------------------- .nv.info                  --------------------------
	.section	.nv.info,"",@"SHT_CUDA_INFO"
	.align	4


	//----- nvinfo : EIATTR_REGCOUNT
	.align		4
        /*0000*/ 	.byte	0x04, 0x2f
        /*0002*/ 	.short	(.L_1 - .L_0)
	.align		4
.L_0:
        /*0004*/ 	.word	index@(default_function_kernel_2)
        /*0008*/ 	.word	0x0000000d


	//----- nvinfo : EIATTR_FRAME_SIZE
	.align		4
.L_1:
        /*000c*/ 	.byte	0x04, 0x11
        /*000e*/ 	.short	(.L_3 - .L_2)
	.align		4
.L_2:
        /*0010*/ 	.word	index@(default_function_kernel_2)
        /*0014*/ 	.word	0x00000000


	//----- nvinfo : EIATTR_REGCOUNT
	.align		4
.L_3:
        /*0018*/ 	.byte	0x04, 0x2f
        /*001a*/ 	.short	(.L_5 - .L_4)
	.align		4
.L_4:
        /*001c*/ 	.word	index@(default_function_kernel)
        /*0020*/ 	.word	0x0000000c


	//----- nvinfo : EIATTR_FRAME_SIZE
	.align		4
.L_5:
        /*0024*/ 	.byte	0x04, 0x11
        /*0026*/ 	.short	(.L_7 - .L_6)
	.align		4
.L_6:
        /*0028*/ 	.word	index@(default_function_kernel)
        /*002c*/ 	.word	0x00000000


	//----- nvinfo : EIATTR_REGCOUNT
	.align		4
.L_7:
        /*0030*/ 	.byte	0x04, 0x2f
        /*0032*/ 	.short	(.L_9 - .L_8)
	.align		4
.L_8:
        /*0034*/ 	.word	index@(default_function_kernel_3)
        /*0038*/ 	.word	0x00000020


	//----- nvinfo : EIATTR_FRAME_SIZE
	.align		4
.L_9:
        /*003c*/ 	.byte	0x04, 0x11
        /*003e*/ 	.short	(.L_11 - .L_10)
	.align		4
.L_10:
        /*0040*/ 	.word	index@(default_function_kernel_3)
        /*0044*/ 	.word	0x00000000


	//----- nvinfo : EIATTR_REGCOUNT
	.align		4
.L_11:
        /*0048*/ 	.byte	0x04, 0x2f
        /*004a*/ 	.short	(.L_13 - .L_12)
	.align		4
.L_12:
        /*004c*/ 	.word	index@(default_function_kernel_1)
        /*0050*/ 	.word	0x00000010


	//----- nvinfo : EIATTR_FRAME_SIZE
	.align		4
.L_13:
        /*0054*/ 	.byte	0x04, 0x11
        /*0056*/ 	.short	(.L_15 - .L_14)
	.align		4
.L_14:
        /*0058*/ 	.word	index@(default_function_kernel_1)
        /*005c*/ 	.word	0x00000000


	//----- nvinfo : EIATTR_MIN_STACK_SIZE
	.align		4
.L_15:
        /*0060*/ 	.byte	0x04, 0x12
        /*0062*/ 	.short	(.L_17 - .L_16)
	.align		4
.L_16:
        /*0064*/ 	.word	index@(default_function_kernel_1)
        /*0068*/ 	.word	0x00000000


	//----- nvinfo : EIATTR_MIN_STACK_SIZE
	.align		4
.L_17:
        /*006c*/ 	.byte	0x04, 0x12
        /*006e*/ 	.short	(.L_19 - .L_18)
	.align		4
.L_18:
        /*0070*/ 	.word	index@(default_function_kernel_3)
        /*0074*/ 	.word	0x00000000


	//----- nvinfo : EIATTR_MIN_STACK_SIZE
	.align		4
.L_19:
        /*0078*/ 	.byte	0x04, 0x12
        /*007a*/ 	.short	(.L_21 - .L_20)
	.align		4
.L_20:
        /*007c*/ 	.word	index@(default_function_kernel)
        /*0080*/ 	.word	0x00000000


	//----- nvinfo : EIATTR_MIN_STACK_SIZE
	.align		4
.L_21:
        /*0084*/ 	.byte	0x04, 0x12
        /*0086*/ 	.short	(.L_23 - .L_22)
	.align		4
.L_22:
        /*0088*/ 	.word	index@(default_function_kernel_2)
        /*008c*/ 	.word	0x00000000
.L_23:


//--------------------- .nv.compat                --------------------------
	.section	.nv.compat,"",@"SHT_CUDA_COMPAT_INFO"
	.align	4
        /*0000*/ 	.byte	0x02, 0x09, 0x00, 0x00, 0x02, 0x02, 0x01, 0x00, 0x02, 0x05, 0x05, 0x00, 0x03, 0x07, 0x01, 0x01
        /*0010*/ 	.byte	0x02, 0x03, 0x00, 0x00, 0x02, 0x06, 0x01, 0x00, 0x04, 0x0b, 0x08, 0x00, 0x01, 0x00, 0x00, 0x00
        /*0020*/ 	.byte	0x00, 0x00, 0x00, 0x00


//--------------------- .nv.info.default_function_kernel_1 --------------------------
	.section	.nv.info.default_function_kernel_1,"",@"SHT_CUDA_INFO"
	.sectionflags	@""
	.align	4


	//----- nvinfo : EIATTR_CUDA_API_VERSION
	.align		4
        /*0000*/ 	.byte	0x04, 0x37
        /*0002*/ 	.short	(.L_25 - .L_24)
.L_24:
        /*0004*/ 	.word	0x00000082


	//----- nvinfo : EIATTR_KPARAM_INFO
	.align		4
.L_25:
        /*0008*/ 	.byte	0x04, 0x17
        /*000a*/ 	.short	(.L_27 - .L_26)
.L_26:
        /*000c*/ 	.word	0x00000000
        /*0010*/ 	.short	0x0001
        /*0012*/ 	.short	0x0008
        /*0014*/ 	.byte	0x00, 0xf5, 0x21, 0x00


	//----- nvinfo : EIATTR_KPARAM_INFO
	.align		4
.L_27:
        /*0018*/ 	.byte	0x04, 0x17
        /*001a*/ 	.short	(.L_29 - .L_28)
.L_28:
        /*001c*/ 	.word	0x00000000
        /*0020*/ 	.short	0x0000
        /*0022*/ 	.short	0x0000
        /*0024*/ 	.byte	0x00, 0xf5, 0x21, 0x00


	//----- nvinfo : EIATTR_SPARSE_MMA_MASK
	.align		4
.L_29:
        /*0028*/ 	.byte	0x03, 0x50
        /*002a*/ 	.short	0x0000


	//----- nvinfo : EIATTR_MAXREG_COUNT
	.align		4
        /*002c*/ 	.byte	0x03, 0x1b
        /*002e*/ 	.short	0x00ff


	//----- nvinfo : EIATTR_MERCURY_ISA_VERSION
	.align		4
        /*0030*/ 	.byte	0x03, 0x5f
        /*0032*/ 	.short	0x0101


	//----- nvinfo : EIATTR_VRC_CTA_INIT_COUNT
	.align		4
        /*0034*/ 	.byte	0x02, 0x4a
	.zero		1
	.zero		1


	//----- nvinfo : EIATTR_EXIT_INSTR_OFFSETS
	.align		4
        /*0038*/ 	.byte	0x04, 0x1c
        /*003a*/ 	.short	(.L_31 - .L_30)


	//   ....[0]....
.L_30:
        /*003c*/ 	.word	0x000003d0


	//----- nvinfo : EIATTR_MAX_THREADS
	.align		4
.L_31:
        /*0040*/ 	.byte	0x04, 0x05
        /*0042*/ 	.short	(.L_33 - .L_32)
.L_32:
        /*0044*/ 	.word	0x00000020
        /*0048*/ 	.word	0x00000001
        /*004c*/ 	.word	0x00000001


	//----- nvinfo : EIATTR_CBANK_PARAM_SIZE
	.align		4
.L_33:
        /*0050*/ 	.byte	0x03, 0x19
        /*0052*/ 	.short	0x0010


	//----- nvinfo : EIATTR_PARAM_CBANK
	.align		4
        /*0054*/ 	.byte	0x04, 0x0a
        /*0056*/ 	.short	(.L_35 - .L_34)
	.align		4
.L_34:
        /*0058*/ 	.word	index@(.nv.constant0.default_function_kernel_1)
        /*005c*/ 	.short	0x0380
        /*005e*/ 	.short	0x0010


	//----- nvinfo : EIATTR_SW_WAR
	.align		4
.L_35:
        /*0060*/ 	.byte	0x04, 0x36
        /*0062*/ 	.short	(.L_37 - .L_36)
.L_36:
        /*0064*/ 	.word	0x00000008
.L_37:


//--------------------- .nv.info.default_function_kernel_3 --------------------------
	.section	.nv.info.default_function_kernel_3,"",@"SHT_CUDA_INFO"
	.sectionflags	@""
	.align	4


	//----- nvinfo : EIATTR_CUDA_API_VERSION
	.align		4
        /*0000*/ 	.byte	0x04, 0x37
        /*0002*/ 	.short	(.L_39 - .L_38)
.L_38:
        /*0004*/ 	.word	0x00000082


	//----- nvinfo : EIATTR_KPARAM_INFO
	.align		4
.L_39:
        /*0008*/ 	.byte	0x04, 0x17
        /*000a*/ 	.short	(.L_41 - .L_40)
.L_40:
        /*000c*/ 	.word	0x00000000
        /*0010*/ 	.short	0x0002
        /*0012*/ 	.short	0x0010
        /*0014*/ 	.byte	0x00, 0xf5, 0x21, 0x00


	//----- nvinfo : EIATTR_KPARAM_INFO
	.align		4
.L_41:
        /*0018*/ 	.byte	0x04, 0x17
        /*001a*/ 	.short	(.L_43 - .L_42)
.L_42:
        /*001c*/ 	.word	0x00000000
        /*0020*/ 	.short	0x0001
        /*0022*/ 	.short	0x0008
        /*0024*/ 	.byte	0x00, 0xf5, 0x21, 0x00


	//----- nvinfo : EIATTR_KPARAM_INFO
	.align		4
.L_43:
        /*0028*/ 	.byte	0x04, 0x17
        /*002a*/ 	.short	(.L_45 - .L_44)
.L_44:
        /*002c*/ 	.word	0x00000000
        /*0030*/ 	.short	0x0000
        /*0032*/ 	.short	0x0000
        /*0034*/ 	.byte	0x00, 0xf5, 0x21, 0x00


	//----- nvinfo : EIATTR_SPARSE_MMA_MASK
	.align		4
.L_45:
        /*0038*/ 	.byte	0x03, 0x50
        /*003a*/ 	.short	0x0000


	//----- nvinfo : EIATTR_MAXREG_COUNT
	.align		4
        /*003c*/ 	.byte	0x03, 0x1b
        /*003e*/ 	.short	0x00ff


	//----- nvinfo : EIATTR_NUM_BARRIERS
	.align		4
        /*0040*/ 	.byte	0x02, 0x4c
        /*0042*/ 	.byte	0x01
	.zero		1


	//----- nvinfo : EIATTR_MERCURY_ISA_VERSION
	.align		4
        /*0044*/ 	.byte	0x03, 0x5f
        /*0046*/ 	.short	0x0101


	//----- nvinfo : EIATTR_VRC_CTA_INIT_COUNT
	.align		4
        /*0048*/ 	.byte	0x02, 0x4a
	.zero		1
	.zero		1


	//----- nvinfo : EIATTR_EXIT_INSTR_OFFSETS
	.align		4
        /*004c*/ 	.byte	0x04, 0x1c
        /*004e*/ 	.short	(.L_47 - .L_46)


	//   ....[0]....
.L_46:
        /*0050*/ 	.word	0x00000a90


	//----- nvinfo : EIATTR_MAX_THREADS
	.align		4
.L_47:
        /*0054*/ 	.byte	0x04, 0x05
        /*0056*/ 	.short	(.L_49 - .L_48)
.L_48:
        /*0058*/ 	.word	0x000000b4
        /*005c*/ 	.word	0x00000001
        /*0060*/ 	.word	0x00000001


	//----- nvinfo : EIATTR_CBANK_PARAM_SIZE
	.align		4
.L_49:
        /*0064*/ 	.byte	0x03, 0x19
        /*0066*/ 	.short	0x0018


	//----- nvinfo : EIATTR_PARAM_CBANK
	.align		4
        /*0068*/ 	.byte	0x04, 0x0a
        /*006a*/ 	.short	(.L_51 - .L_50)
	.align		4
.L_50:
        /*006c*/ 	.word	index@(.nv.constant0.default_function_kernel_3)
        /*0070*/ 	.short	0x0380
        /*0072*/ 	.short	0x0018


	//----- nvinfo : EIATTR_SW_WAR
	.align		4
.L_51:
        /*0074*/ 	.byte	0x04, 0x36
        /*0076*/ 	.short	(.L_53 - .L_52)
.L_52:
        /*0078*/ 	.word	0x00000008
.L_53:


//--------------------- .nv.info.default_function_kernel --------------------------
	.section	.nv.info.default_function_kernel,"",@"SHT_CUDA_INFO"
	.sectionflags	@""
	.align	4


	//----- nvinfo : EIATTR_CUDA_API_VERSION
	.align		4
        /*0000*/ 	.byte	0x04, 0x37
        /*0002*/ 	.short	(.L_55 - .L_54)
.L_54:
        /*0004*/ 	.word	0x00000082


	//----- nvinfo : EIATTR_KPARAM_INFO
	.align		4
.L_55:
        /*0008*/ 	.byte	0x04, 0x17
        /*000a*/ 	.short	(.L_57 - .L_56)
.L_56:
        /*000c*/ 	.word	0x00000000
        /*0010*/ 	.short	0x0001
        /*0012*/ 	.short	0x0008
        /*0014*/ 	.byte	0x00, 0xf5, 0x21, 0x00


	//----- nvinfo : EIATTR_KPARAM_INFO
	.align		4
.L_57:
        /*0018*/ 	.byte	0x04, 0x17
        /*001a*/ 	.short	(.L_59 - .L_58)
.L_58:
        /*001c*/ 	.word	0x00000000
        /*0020*/ 	.short	0x0000
        /*0022*/ 	.short	0x0000
        /*0024*/ 	.byte	0x00, 0xf5, 0x21, 0x00


	//----- nvinfo : EIATTR_SPARSE_MMA_MASK
	.align		4
.L_59:
        /*0028*/ 	.byte	0x03, 0x50
        /*002a*/ 	.short	0x0000


	//----- nvinfo : EIATTR_MAXREG_COUNT
	.align		4
        /*002c*/ 	.byte	0x03, 0x1b
        /*002e*/ 	.short	0x00ff


	//----- nvinfo : EIATTR_MERCURY_ISA_VERSION
	.align		4
        /*0030*/ 	.byte	0x03, 0x5f
        /*0032*/ 	.short	0x0101


	//----- nvinfo : EIATTR_VRC_CTA_INIT_COUNT
	.align		4
        /*0034*/ 	.byte	0x02, 0x4a
	.zero		1
	.zero		1


	//----- nvinfo : EIATTR_EXIT_INSTR_OFFSETS
	.align		4
        /*0038*/ 	.byte	0x04, 0x1c
        /*003a*/ 	.short	(.L_61 - .L_60)


	//   ....[0]....
.L_60:
        /*003c*/ 	.word	0x00000250


	//----- nvinfo : EIATTR_MAX_THREADS
	.align		4
.L_61:
        /*0040*/ 	.byte	0x04, 0x05
        /*0042*/ 	.short	(.L_63 - .L_62)
.L_62:
        /*0044*/ 	.word	0x00000040
        /*0048*/ 	.word	0x00000001
        /*004c*/ 	.word	0x00000001


	//----- nvinfo : EIATTR_CBANK_PARAM_SIZE
	.align		4
.L_63:
        /*0050*/ 	.byte	0x03, 0x19
        /*0052*/ 	.short	0x0010


	//----- nvinfo : EIATTR_PARAM_CBANK
	.align		4
        /*0054*/ 	.byte	0x04, 0x0a
        /*0056*/ 	.short	(.L_65 - .L_64)
	.align		4
.L_64:
        /*0058*/ 	.word	index@(.nv.constant0.default_function_kernel)
        /*005c*/ 	.short	0x0380
        /*005e*/ 	.short	0x0010


	//----- nvinfo : EIATTR_SW_WAR
	.align		4
.L_65:
        /*0060*/ 	.byte	0x04, 0x36
        /*0062*/ 	.short	(.L_67 - .L_66)
.L_66:
        /*0064*/ 	.word	0x00000008
.L_67:


//--------------------- .nv.info.default_function_kernel_2 --------------------------
	.section	.nv.info.default_function_kernel_2,"",@"SHT_CUDA_INFO"
	.sectionflags	@""
	.align	4


	//----- nvinfo : EIATTR_CUDA_API_VERSION
	.align		4
        /*0000*/ 	.byte	0x04, 0x37
        /*0002*/ 	.short	(.L_69 - .L_68)
.L_68:
        /*0004*/ 	.word	0x00000082


	//----- nvinfo : EIATTR_KPARAM_INFO
	.align		4
.L_69:
        /*0008*/ 	.byte	0x04, 0x17
        /*000a*/ 	.short	(.L_71 - .L_70)
.L_70:
        /*000c*/ 	.word	0x00000000
        /*0010*/ 	.short	0x0001
        /*0012*/ 	.short	0x0008
        /*0014*/ 	.byte	0x00, 0xf5, 0x21, 0x00


	//----- nvinfo : EIATTR_KPARAM_INFO
	.align		4
.L_71:
        /*0018*/ 	.byte	0x04, 0x17
        /*001a*/ 	.short	(.L_73 - .L_72)
.L_72:
        /*001c*/ 	.word	0x00000000
        /*0020*/ 	.short	0x0000
        /*0022*/ 	.short	0x0000
        /*0024*/ 	.byte	0x00, 0xf5, 0x21, 0x00


	//----- nvinfo : EIATTR_SPARSE_MMA_MASK
	.align		4
.L_73:
        /*0028*/ 	.byte	0x03, 0x50
        /*002a*/ 	.short	0x0000


	//----- nvinfo : EIATTR_MAXREG_COUNT
	.align		4
        /*002c*/ 	.byte	0x03, 0x1b
        /*002e*/ 	.short	0x00ff


	//----- nvinfo : EIATTR_MERCURY_ISA_VERSION
	.align		4
        /*0030*/ 	.byte	0x03, 0x5f
        /*0032*/ 	.short	0x0101


	//----- nvinfo : EIATTR_VRC_CTA_INIT_COUNT
	.align		4
        /*0034*/ 	.byte	0x02, 0x4a
	.zero		1
	.zero		1


	//----- nvinfo : EIATTR_EXIT_INSTR_OFFSETS
	.align		4
        /*0038*/ 	.byte	0x04, 0x1c
        /*003a*/ 	.short	(.L_75 - .L_74)


	//   ....[0]....
.L_74:
        /*003c*/ 	.word	0x000006f0


	//----- nvinfo : EIATTR_MAX_THREADS
	.align		4
.L_75:
        /*0040*/ 	.byte	0x04, 0x05
        /*0042*/ 	.short	(.L_77 - .L_76)
.L_76:
        /*0044*/ 	.word	0x00000020
        /*0048*/ 	.word	0x00000001
        /*004c*/ 	.word	0x00000001


	//----- nvinfo : EIATTR_CRS_STACK_SIZE
	.align		4
.L_77:
        /*0050*/ 	.byte	0x04, 0x1e
        /*0052*/ 	.short	(.L_79 - .L_78)
.L_78:
        /*0054*/ 	.word	0x00000000


	//----- nvinfo : EIATTR_CBANK_PARAM_SIZE
	.align		4
.L_79:
        /*0058*/ 	.byte	0x03, 0x19
        /*005a*/ 	.short	0x0010


	//----- nvinfo : EIATTR_PARAM_CBANK
	.align		4
        /*005c*/ 	.byte	0x04, 0x0a
        /*005e*/ 	.short	(.L_81 - .L_80)
	.align		4
.L_80:
        /*0060*/ 	.word	index@(.nv.constant0.default_function_kernel_2)
        /*0064*/ 	.short	0x0380
        /*0066*/ 	.short	0x0010


	//----- nvinfo : EIATTR_SW_WAR
	.align		4
.L_81:
        /*0068*/ 	.byte	0x04, 0x36
        /*006a*/ 	.short	(.L_83 - .L_82)
.L_82:
        /*006c*/ 	.word	0x00000008
.L_83:


//--------------------- .nv.callgraph             --------------------------
	.section	.nv.callgraph,"",@"SHT_CUDA_CALLGRAPH"
	.align	4
	.sectionentsize	8
	.align		4
        /*0000*/ 	.word	0x00000000
	.align		4
        /*0004*/ 	.word	0xffffffff
	.align		4
        /*0008*/ 	.word	0x00000000
	.align		4
        /*000c*/ 	.word	0xfffffffe
	.align		4
        /*0010*/ 	.word	0x00000000
	.align		4
        /*0014*/ 	.word	0xfffffffd
	.align		4
        /*0018*/ 	.word	0x00000000
	.align		4
        /*001c*/ 	.word	0xfffffffc


//--------------------- .text.default_function_kernel_1 --------------------------
	.section	.text.default_function_kernel_1,"ax",@progbits
	.align	128
        .global         default_function_kernel_1
        .type           default_function_kernel_1,@function
        .size           default_function_kernel_1,(.L_x_12 - default_function_kernel_1)
        .other          default_function_kernel_1,@"STO_CUDA_ENTRY STV_DEFAULT"
default_function_kernel_1:
.text.default_function_kernel_1:
[----:B------:R-:W-:Y:S01]  /*0000*/  LDC R1, c[0x0][0x37c] ;  /* 0x0000df00ff017b82 */ /* 0x000fe20000000800 */
[----:B------:R-:W0:Y:S07]  /*0010*/  S2R R5, SR_TID.X ;  /* 0x0000000000057919 */ /* 0x000e2e0000002100 */
[----:B------:R-:W1:Y:S01]  /*0020*/  S2UR UR4, SR_CTAID.X ;  /* 0x00000000000479c3 */ /* 0x000e620000002500 */
[----:B------:R-:W2:Y:S07]  /*0030*/  LDCU.64 UR6, c[0x0][0x358] ;  /* 0x00006b00ff0677ac */ /* 0x000eae0008000a00 */
[----:B------:R-:W3:Y:S01]  /*0040*/  LDC.64 R2, c[0x0][0x388] ;  /* 0x0000e200ff027b82 */ /* 0x000ee20000000a00 */
[----:B-1----:R-:W-:-:S06]  /*0050*/  USHF.L.U32 UR4, UR4, 0x5, URZ ;  /* 0x0000000504047899 */ /* 0x002fcc00080006ff */
[----:B0-----:R-:W-:-:S05]  /*0060*/  LOP3.LUT R5, R5, UR4, RZ, 0xfc, !PT ;  /* 0x0000000405057c12 */ /* 0x001fca000f8efcff */
[----:B---3--:R-:W-:-:S06]  /*0070*/  IMAD.WIDE.U32 R2, R5, 0x4, R2 ;  /* 0x0000000405027825 */ /* 0x008fcc00078e0002 */
[----:B--2---:R-:W2:Y:S01]  /*0080*/  LDG.E.CONSTANT R2, desc[UR6][R2.64] ;  /* 0x0000000602027981 */ /* 0x004ea2000c1e9900 */
[----:B------:R-:W-:Y:S01]  /*0090*/  HFMA2 R9, -RZ, RZ, 1.75, 0 ;  /* 0x3f000000ff097431 */ /* 0x000fe200000001ff */
[----:B------:R-:W-:Y:S01]  /*00a0*/  MOV R11, 0x3d10ecef ;  /* 0x3d10ecef000b7802 */ /* 0x000fe20000000f00 */
[----:B------:R-:W-:-:S03]  /*00b0*/  HFMA2 R13, -RZ, RZ, 1.9599609375, 20144 ;  /* 0x3fd774ebff0d7431 */ /* 0x000fc600000001ff */
[C---:B--2---:R-:W-:Y:S01]  /*00c0*/  FFMA R0, |R2|.reuse, -R9, 0.5 ;  /* 0x3f00000002007423 */ /* 0x044fe20000000a09 */
[C---:B------:R-:W-:Y:S02]  /*00d0*/  FSETP.NEU.AND P1, PT, |R2|.reuse, 1, PT ;  /* 0x3f8000000200780b */ /* 0x040fe40003f2d200 */
[----:B------:R-:W-:Y:S01]  /*00e0*/  FSETP.GT.AND P0, PT, |R2|, 0.56000000238418579102, PT ;  /* 0x3f0f5c290200780b */ /* 0x000fe20003f04200 */
[----:B------:R-:W0:Y:S02]  /*00f0*/  MUFU.RSQ R7, R0 ;  /* 0x0000000000077308 */ /* 0x000e240000001400 */
[----:B0-----:R-:W-:Y:S01]  /*0100*/  FMUL R4, R0, R7 ;  /* 0x0000000700047220 */ /* 0x001fe20000400000 */
[----:B------:R-:W-:-:S04]  /*0110*/  FMUL R7, R7, -0.5 ;  /* 0xbf00000007077820 */ /* 0x000fc80000400000 */
[----:B------:R-:W-:-:S04]  /*0120*/  FFMA R7, R4, R7, 0.5 ;  /* 0x3f00000004077423 */ /* 0x000fc80000000007 */
[----:B------:R-:W-:-:S05]  /*0130*/  FFMA R7, R4, R7, R4 ;  /* 0x0000000704077223 */ /* 0x000fca0000000004 */
[----:B------:R-:W-:Y:S02]  /*0140*/  FSEL R7, R7, RZ, P1 ;  /* 0x000000ff07077208 */ /* 0x000fe40000800000 */
[----:B------:R-:W-:Y:S02]  /*0150*/  FSETP.GT.AND P1, PT, R2, 0.56000000238418579102, PT ;  /* 0x3f0f5c290200780b */ /* 0x000fe40003f24000 */
[----:B------:R-:W-:-:S04]  /*0160*/  FSEL R7, R7, |R2|, P0 ;  /* 0x4000000207077208 */ /* 0x000fc80000000000 */
[----:B------:R-:W-:-:S05]  /*0170*/  LOP3.LUT R7, R7, 0x80000000, R2, 0xb8, !PT ;  /* 0x8000000007077812 */ /* 0x000fca00078eb802 */
[----:B------:R-:W-:-:S04]  /*0180*/  FMUL R0, R7, R7 ;  /* 0x0000000707007220 */ /* 0x000fc80000400000 */
[----:B------:R-:W-:-:S04]  /*0190*/  FFMA R3, R0, R11, 0.016980519518256187439 ;  /* 0x3c8b1abb00037423 */ /* 0x000fc8000000000b */
[----:B------:R-:W-:-:S04]  /*01a0*/  FFMA R3, R0, R3, 0.030762933194637298584 ;  /* 0x3cfc028c00037423 */ /* 0x000fc80000000003 */
[----:B------:R-:W-:-:S04]  /*01b0*/  FFMA R3, R0, R3, 0.044709417968988418579 ;  /* 0x3d37213900037423 */ /* 0x000fc80000000003 */
[----:B------:R-:W-:-:S04]  /*01c0*/  FFMA R3, R0, R3, 0.074989043176174163818 ;  /* 0x3d9993db00037423 */ /* 0x000fc80000000003 */
[----:B------:R-:W-:-:S04]  /*01d0*/  FFMA R3, R0, R3, 0.16666707396507263184 ;  /* 0x3e2aaac600037423 */ /* 0x000fc80000000003 */
[----:B------:R-:W-:-:S04]  /*01e0*/  FMUL R0, R0, R3 ;  /* 0x0000000300007220 */ /* 0x000fc80000400000 */
[----:B------:R-:W-:-:S05]  /*01f0*/  FFMA R0, R7, R0, R7 ;  /* 0x0000000007007223 */ /* 0x000fca0000000007 */
[----:B------:R-:W-:-:S05]  /*0200*/  FSEL R2, R0, -R0, P0 ;  /* 0x8000000000027208 */ /* 0x000fca0000000000 */
[----:B------:R-:W-:-:S04]  /*0210*/  @!P1 FFMA R0, R13, 0.93318945169448852539, R2 ;  /* 0x3f6ee5810d009823 */ /* 0x000fc80000000002 */
[----:B------:R-:W-:-:S04]  /*0220*/  @P0 FADD R0, R0, R0 ;  /* 0x0000000000000221 */ /* 0x000fc80000000000 */
[C---:B------:R-:W-:Y:S01]  /*0230*/  FFMA R2, |R0|.reuse, -R9, 0.5 ;  /* 0x3f00000000027423 */ /* 0x040fe20000000a09 */
        /* <DEDUP_REMOVED lines=15> */
[C---:B------:R-:W-:Y:S02]  /*0330*/  FFMA R7, R6.reuse, R3, 0.074989043176174163818 ;  /* 0x3d9993db06077423 */ /* 0x040fe40000000003 */
[----:B------:R-:W0:Y:S02]  /*0340*/  LDC.64 R2, c[0x0][0x380] ;  /* 0x0000e000ff027b82 */ /* 0x000e240000000a00 */
[----:B------:R-:W-:-:S04]  /*0350*/  FFMA R7, R6, R7, 0.16666707396507263184 ;  /* 0x3e2aaac606077423 */ /* 0x000fc80000000007 */
[----:B------:R-:W-:-:S04]  /*0360*/  FMUL R7, R6, R7 ;  /* 0x0000000706077220 */ /* 0x000fc80000400000 */
[----:B------:R-:W-:-:S05]  /*0370*/  FFMA R7, R4, R7, R4 ;  /* 0x0000000704077223 */ /* 0x000fca0000000004 */
[----:B------:R-:W-:-:S05]  /*0380*/  FSEL R0, R7, -R7, P0 ;  /* 0x8000000707007208 */ /* 0x000fca0000000000 */
[----:B------:R-:W-:Y:S01]  /*0390*/  @!P1 FFMA R7, R13, 0.93318945169448852539, R0 ;  /* 0x3f6ee5810d079823 */ /* 0x000fe20000000000 */
[----:B0-----:R-:W-:-:S04]  /*03a0*/  IMAD.WIDE.U32 R2, R5, 0x4, R2 ;  /* 0x0000000405027825 */ /* 0x001fc800078e0002 */
[----:B------:R-:W-:-:S05]  /*03b0*/  @P0 FADD R7, R7, R7 ;  /* 0x0000000707070221 */ /* 0x000fca0000000000 */
[----:B------:R-:W-:Y:S01]  /*03c0*/  STG.E desc[UR6][R2.64], R7 ;  /* 0x0000000702007986 */ /* 0x000fe2000c101906 */
[----:B------:R-:W-:Y:S05]  /*03d0*/  EXIT ;  /* 0x000000000000794d */ /* 0x000fea0003800000 */
.L_x_0:
[----:B------:R-:W-:-:S00]  /*03e0*/  BRA `(.L_x_0) ;  /* 0xfffffffc00fc7947 */ /* 0x000fc0000383ffff */
[----:B------:R-:W-:-:S00]  /*03f0*/  NOP ;  /* 0x0000000000007918 */ /* 0x000fc00000000000 */
        /* <DEDUP_REMOVED lines=8> */
.L_x_12:


//--------------------- .text.default_function_kernel_3 --------------------------
	.section	.text.default_function_kernel_3,"ax",@progbits
	.align	128
        .global         default_function_kernel_3
        .type           default_function_kernel_3,@function
        .size           default_function_kernel_3,(.L_x_13 - default_function_kernel_3)
        .other          default_function_kernel_3,@"STO_CUDA_ENTRY STV_DEFAULT"
default_function_kernel_3:
.text.default_function_kernel_3:
[----:B------:R-:W-:Y:S01]  /*0000*/  LDC R1, c[0x0][0x37c] ;  /* 0x0000df00ff017b82 */ /* 0x000fe20000000800 */
[----:B------:R-:W0:Y:S07]  /*0010*/  S2R R0, SR_TID.X ;  /* 0x0000000000007919 */ /* 0x000e2e0000002100 */
[----:B------:R-:W1:Y:S01]  /*0020*/  LDC.64 R10, c[0x0][0x390] ;  /* 0x0000e400ff0a7b82 */ /* 0x000e620000000a00 */
[----:B------:R-:W2:Y:S07]  /*0030*/  LDCU.64 UR6, c[0x0][0x358] ;  /* 0x00006b00ff0677ac */ /* 0x000eae0008000a00 */
[----:B------:R-:W3:Y:S01]  /*0040*/  LDC.64 R4, c[0x0][0x388] ;  /* 0x0000e200ff047b82 */ /* 0x000ee20000000a00 */
[----:B0-----:R-:W-:-:S05]  /*0050*/  PRMT R2, R0, 0x9910, RZ ;  /* 0x0000991000027816 */ /* 0x001fca00000000ff */
[----:B------:R-:W-:-:S05]  /*0060*/  IMAD R2, R2, 0xcd, RZ ;  /* 0x000000cd02027824 */ /* 0x000fca00078e02ff */
[----:B------:R-:W-:-:S04]  /*0070*/  LOP3.LUT R6, R2, 0xffff, RZ, 0xc0, !PT ;  /* 0x0000ffff02067812 */ /* 0x000fc800078ec0ff */
[----:B------:R-:W-:-:S04]  /*0080*/  SHF.R.U32.HI R2, RZ, 0xc, R6 ;  /* 0x0000000cff027819 */ /* 0x000fc80000011606 */
[C---:B------:R-:W-:Y:S02]  /*0090*/  PRMT R3, R2.reuse, 0x9910, RZ ;  /* 0x0000991002037816 */ /* 0x040fe400000000ff */
[----:B------:R-:W-:-:S03]  /*00a0*/  LOP3.LUT R2, R2, 0xffff, RZ, 0xc0, !PT ;  /* 0x0000ffff02027812 */ /* 0x000fc600078ec0ff */
[----:B------:R-:W-:-:S05]  /*00b0*/  IMAD R3, R3, 0x14, RZ ;  /* 0x0000001403037824 */ /* 0x000fca00078e02ff */
[----:B------:R-:W-:-:S04]  /*00c0*/  IADD3 R3, PT, PT, RZ, -R3, RZ ;  /* 0x80000003ff037210 */ /* 0x000fc80007ffe0ff */
[----:B------:R-:W-:-:S04]  /*00d0*/  PRMT R25, R3, 0x7710, RZ ;  /* 0x0000771003197816 */ /* 0x000fc800000000ff */
[----:B------:R-:W-:-:S04]  /*00e0*/  IADD3 R25, PT, PT, R25, R0, RZ ;  /* 0x0000000019197210 */ /* 0x000fc80007ffe0ff */
[----:B------:R-:W-:-:S05]  /*00f0*/  LOP3.LUT R25, R25, 0xff, RZ, 0xc0, !PT ;  /* 0x000000ff19197812 */ /* 0x000fca00078ec0ff */
[----:B------:R-:W-:-:S04]  /*0100*/  IMAD R3, R2, 0x28, R25 ;  /* 0x0000002802037824 */ /* 0x000fc800078e0219 */
[----:B-1----:R-:W-:-:S05]  /*0110*/  IMAD.WIDE.U32 R10, R3, 0x4, R10 ;  /* 0x00000004030a7825 */ /* 0x002fca00078e000a */
[----:B--2---:R-:W2:Y:S01]  /*0120*/  LDG.E.CONSTANT R23, desc[UR6][R10.64] ;  /* 0x000000060a177981 */ /* 0x004ea2000c1e9900 */
[----:B------:R-:W-:-:S03]  /*0130*/  SHF.R.U32.HI R2, RZ, 0xa, R6 ;  /* 0x0000000aff027819 */ /* 0x000fc60000011606 */
[----:B------:R-:W4:Y:S01]  /*0140*/  LDG.E.CONSTANT R21, desc[UR6][R10.64+0x50] ;  /* 0x000050060a157981 */ /* 0x000f22000c1e9900 */
[----:B------:R-:W-:-:S05]  /*0150*/  LOP3.LUT R7, R2, 0xffff, RZ, 0xc0, !PT ;  /* 0x0000ffff02077812 */ /* 0x000fca00078ec0ff */
[----:B---3--:R-:W-:-:S05]  /*0160*/  IMAD.WIDE.U32 R4, R7, 0x40, R4 ;  /* 0x0000004007047825 */ /* 0x008fca00078e0004 */
[----:B------:R-:W3:Y:S04]  /*0170*/  LDG.E.CONSTANT R13, desc[UR6][R4.64] ;  /* 0x00000006040d7981 */ /* 0x000ee8000c1e9900 */
[----:B------:R-:W5:Y:S04]  /*0180*/  LDG.E.CONSTANT R9, desc[UR6][R4.64+0x4] ;  /* 0x0000040604097981 */ /* 0x000f68000c1e9900 */
        /* <DEDUP_REMOVED lines=13> */
[----:B------:R0:W5:Y:S01]  /*0260*/  LDG.E.CONSTANT R22, desc[UR6][R4.64+0x3c] ;  /* 0x00003c0604167981 */ /* 0x000162000c1e9900 */
[----:B------:R-:W1:Y:S01]  /*0270*/  S2UR UR5, SR_CgaCtaId ;  /* 0x00000000000579c3 */ /* 0x000e620000008800 */
[----:B------:R-:W-:Y:S01]  /*0280*/  UMOV UR4, 0x400 ;  /* 0x0000040000047882 */ /* 0x000fe20000000000 */
[----:B------:R-:W-:-:S04]  /*0290*/  PRMT R2, R2, 0x9910, RZ ;  /* 0x0000991002027816 */ /* 0x000fc800000000ff */
[----:B------:R-:W-:-:S04]  /*02a0*/  LEA R2, R2, R2, 0x2 ;  /* 0x0000000202027211 */ /* 0x000fc800078e10ff */
[----:B------:R-:W-:Y:S01]  /*02b0*/  IADD3 R2, PT, PT, RZ, -R2, RZ ;  /* 0x80000002ff027210 */ /* 0x000fe20007ffe0ff */
[----:B-1----:R-:W-:-:S06]  /*02c0*/  ULEA UR4, UR5, UR4, 0x18 ;  /* 0x0000000405047291 */ /* 0x002fcc000f8ec0ff */
[----:B------:R-:W-:Y:S01]  /*02d0*/  LEA R26, R0, UR4, 0x2 ;  /* 0x00000004001a7c11 */ /* 0x000fe2000f8e10ff */
[----:B------:R-:W-:Y:S01]  /*02e0*/  BAR.SYNC.DEFER_BLOCKING 0x0 ;  /* 0x0000000000007b1d */ /* 0x000fe20000010000 */
[----:B------:R-:W-:-:S04]  /*02f0*/  PRMT R27, R2, 0x7710, RZ ;  /* 0x00007710021b7816 */ /* 0x000fc800000000ff */
[----:B------:R-:W-:-:S04]  /*0300*/  IADD3 R2, PT, PT, R27, R0, RZ ;  /* 0x000000001b027210 */ /* 0x000fc80007ffe0ff */
[----:B------:R-:W-:-:S04]  /*0310*/  LOP3.LUT R2, R2, 0xff, RZ, 0xc0, !PT ;  /* 0x000000ff02027812 */ /* 0x000fc800078ec0ff */
[----:B0-----:R-:W-:-:S04]  /*0320*/  IADD3 R4, PT, PT, -R25, R0, R2 ;  /* 0x0000000019047210 */ /* 0x001fc80007ffe102 */
[----:B------:R-:W-:Y:S01]  /*0330*/  LEA R4, R4, UR4, 0x2 ;  /* 0x0000000404047c11 */ /* 0x000fe2000f8e10ff */
[----:B------:R-:W0:Y:S01]  /*0340*/  LDCU.64 UR4, c[0x0][0x380] ;  /* 0x00007000ff0477ac */ /* 0x000e220008000a00 */
[----:B--2---:R-:W-:Y:S01]  /*0350*/  STS [R26], R23 ;  /* 0x000000171a007388 */ /* 0x004fe20000000800 */
[----:B------:R-:W-:Y:S06]  /*0360*/  BAR.SYNC.DEFER_BLOCKING 0x0 ;  /* 0x0000000000007b1d */ /* 0x000fec0000010000 */
[----:B------:R-:W3:Y:S04]  /*0370*/  LDS R0, [R4] ;  /* 0x0000000004007984 */ /* 0x000ee80000000800 */
[----:B------:R-:W5:Y:S04]  /*0380*/  LDS R24, [R4+0x14] ;  /* 0x0000140004187984 */ /* 0x000f680000000800 */
[----:B------:R-:W1:Y:S04]  /*0390*/  LDS R5, [R4+0x28] ;  /* 0x0000280004057984 */ /* 0x000e680000000800 */
[----:B------:R-:W2:Y:S01]  /*03a0*/  LDS R25, [R4+0x3c] ;  /* 0x00003c0004197984 */ /* 0x000ea20000000800 */
[----:B------:R-:W-:Y:S06]  /*03b0*/  BAR.SYNC.DEFER_BLOCKING 0x0 ;  /* 0x0000000000007b1d */ /* 0x000fec0000010000 */
[----:B----4-:R-:W-:Y:S02]  /*03c0*/  STS [R26], R21 ;  /* 0x000000151a007388 */ /* 0x010fe40000000800 */
[----:B------:R-:W-:Y:S01]  /*03d0*/  BAR.SYNC.DEFER_BLOCKING 0x0 ;  /* 0x0000000000007b1d */ /* 0x000fe20000010000 */
[----:B---3--:R-:W-:-:S04]  /*03e0*/  FFMA R29, R0, R13, RZ ;  /* 0x0000000d001d7223 */ /* 0x008fc800000000ff */
[----:B-----5:R-:W-:Y:S01]  /*03f0*/  FFMA R28, R24, R9, R29 ;  /* 0x00000009181c7223 */ /* 0x020fe2000000001d */
[----:B------:R-:W3:Y:S04]  /*0400*/  LDS R27, [R4] ;  /* 0x00000000041b7984 */ /* 0x000ee80000000800 */
[----:B------:R-:W4:Y:S04]  /*0410*/  LDS R13, [R4+0x14] ;  /* 0x00001400040d7984 */ /* 0x000f280000000800 */
[----:B------:R-:W5:Y:S04]  /*0420*/  LDS R9, [R4+0x28] ;  /* 0x0000280004097984 */ /* 0x000f680000000800 */
[----:B------:R-:W0:Y:S01]  /*0430*/  LDS R23, [R4+0x3c] ;  /* 0x00003c0004177984 */ /* 0x000e220000000800 */
[----:B------:R-:W-:Y:S01]  /*0440*/  FFMA R3, R0, R3, RZ ;  /* 0x0000000300037223 */ /* 0x000fe200000000ff */
[----:B-1----:R-:W-:-:S03]  /*0450*/  FFMA R20, R5, R20, R28 ;  /* 0x0000001405147223 */ /* 0x002fc6000000001c */
[----:B------:R-:W-:Y:S01]  /*0460*/  FFMA R24, R24, R19, R3 ;  /* 0x0000001318187223 */ /* 0x000fe20000000003 */
[----:B--2---:R-:W-:-:S03]  /*0470*/  FFMA R18, R25, R18, R20 ;  /* 0x0000001219127223 */ /* 0x004fc60000000014 */
[----:B------:R-:W-:-:S04]  /*0480*/  FFMA R24, R5, R17, R24 ;  /* 0x0000001105187223 */ /* 0x000fc80000000018 */
[----:B------:R-:W-:Y:S01]  /*0490*/  FFMA R15, R25, R15, R24 ;  /* 0x0000000f190f7223 */ /* 0x000fe20000000018 */
[----:B---3--:R-:W-:-:S03]  /*04a0*/  FFMA R16, R27, R16, R18 ;  /* 0x000000101b107223 */ /* 0x008fc60000000012 */
[----:B------:R-:W-:Y:S01]  /*04b0*/  FFMA R15, R27, R12, R15 ;  /* 0x0000000c1b0f7223 */ /* 0x000fe2000000000f */
[----:B----4-:R-:W-:-:S03]  /*04c0*/  FFMA R14, R13, R14, R16 ;  /* 0x0000000e0d0e7223 */ /* 0x010fc60000000010 */
[----:B------:R-:W-:Y:S01]  /*04d0*/  FFMA R15, R13, R10, R15 ;  /* 0x0000000a0d0f7223 */ /* 0x000fe2000000000f */
[----:B-----5:R-:W-:-:S03]  /*04e0*/  FFMA R14, R9, R11, R14 ;  /* 0x0000000b090e7223 */ /* 0x020fc6000000000e */
[----:B------:R-:W-:Y:S01]  /*04f0*/  FFMA R15, R9, R6, R15 ;  /* 0x00000006090f7223 */ /* 0x000fe2000000000f */
[----:B0-----:R-:W-:-:S03]  /*0500*/  FFMA R8, R23, R8, R14 ;  /* 0x0000000817087223 */ /* 0x001fc6000000000e */
[----:B------:R-:W-:Y:S01]  /*0510*/  FFMA R15, R23, R22, R15 ;  /* 0x00000016170f7223 */ /* 0x000fe2000000000f */
[----:B------:R-:W-:-:S03]  /*0520*/  FFMA R3, R8, R8, -1 ;  /* 0xbf80000008037423 */ /* 0x000fc60000000008 */
[----:B------:R-:W-:Y:S01]  /*0530*/  FFMA R9, R15, R15, -1 ;  /* 0xbf8000000f097423 */ /* 0x000fe2000000000f */
[----:B------:R-:W0:Y:S08]  /*0540*/  MUFU.RSQ R0, R3 ;  /* 0x0000000300007308 */ /* 0x000e300000001400 */
[----:B------:R-:W1:Y:S01]  /*0550*/  MUFU.RSQ R6, R9 ;  /* 0x0000000900067308 */ /* 0x000e620000001400 */
[----:B0-----:R-:W-:Y:S01]  /*0560*/  FMUL R4, R3, R0 ;  /* 0x0000000003047220 */ /* 0x001fe20000400000 */
[----:B------:R-:W-:Y:S01]  /*0570*/  FMUL R5, R0, 0.5 ;  /* 0x3f00000000057820 */ /* 0x000fe20000400000 */
[----:B------:R-:W-:Y:S01]  /*0580*/  FADD R0, R8, -1 ;  /* 0xbf80000008007421 */ /* 0x000fe20000000000 */
[----:B-1----:R-:W-:Y:S01]  /*0590*/  FMUL R10, R9, R6 ;  /* 0x00000006090a7220 */ /* 0x002fe20000400000 */
[----:B------:R-:W-:Y:S01]  /*05a0*/  FMUL R11, R6, 0.5 ;  /* 0x3f000000060b7820 */ /* 0x000fe20000400000 */
[----:B------:R-:W-:-:S02]  /*05b0*/  FFMA R6, -R4, R4, R3 ;  /* 0x0000000404067223 */ /* 0x000fc40000000103 */
[----:B------:R-:W-:Y:S01]  /*05c0*/  FFMA R12, -R10, R10, R9 ;  /* 0x0000000a0a0c7223 */ /* 0x000fe20000000109 */
[----:B------:R-:W-:Y:S01]  /*05d0*/  FSETP.NEU.AND P2, PT, R3, RZ, PT ;  /* 0x000000ff0300720b */ /* 0x000fe20003f4d000 */
[----:B------:R-:W-:Y:S01]  /*05e0*/  FFMA R5, R5, R6, R4 ;  /* 0x0000000605057223 */ /* 0x000fe20000000004 */
[----:B------:R-:W-:Y:S01]  /*05f0*/  FADD R3, R15, -1 ;  /* 0xbf8000000f037421 */ /* 0x000fe20000000000 */
[----:B------:R-:W-:Y:S01]  /*0600*/  FFMA R11, R11, R12, R10 ;  /* 0x0000000c0b0b7223 */ /* 0x000fe2000000000a */
[----:B------:R-:W-:Y:S02]  /*0610*/  FSETP.NEU.AND P3, PT, R9, RZ, PT ;  /* 0x000000ff0900720b */ /* 0x000fe40003f6d000 */
[----:B------:R-:W-:Y:S02]  /*0620*/  ISETP.GT.U32.AND P0, PT, R0, 0x4b000000, PT ;  /* 0x4b0000000000780c */ /* 0x000fe40003f04070 */
[----:B------:R-:W-:Y:S02]  /*0630*/  FSEL R5, R5, RZ, P2 ;  /* 0x000000ff05057208 */ /* 0x000fe40001000000 */
[----:B------:R-:W-:-:S02]  /*0640*/  ISETP.GT.U32.AND P1, PT, R3, 0x4b000000, PT ;  /* 0x4b0000000300780c */ /* 0x000fc40003f24070 */
[----:B------:R-:W-:Y:S02]  /*0650*/  FSEL R11, R11, RZ, P3 ;  /* 0x000000ff0b0b7208 */ /* 0x000fe40001800000 */
[----:B------:R-:W-:Y:S02]  /*0660*/  FSEL R5, R5, -1.0000001192092895508, !P0 ;  /* 0xbf80000105057808 */ /* 0x000fe40004000000 */
[----:B------:R-:W-:-:S03]  /*0670*/  FSEL R4, R11, -1.0000001192092895508, !P1 ;  /* 0xbf8000010b047808 */ /* 0x000fc60004800000 */
[----:B------:R-:W-:Y:S02]  /*0680*/  FADD R0, R0, R5 ;  /* 0x0000000500007221 */ /* 0x000fe40000000000 */
[----:B------:R-:W-:Y:S02]  /*0690*/  FADD R3, R3, R4 ;  /* 0x0000000403037221 */ /* 0x000fe40000000000 */
[----:B------:R-:W-:Y:S02]  /*06a0*/  FADD.RZ R4, R0, 1 ;  /* 0x3f80000000047421 */ /* 0x000fe4000000c000 */
[----:B------:R-:W-:-:S03]  /*06b0*/  FADD.RZ R5, R3, 1 ;  /* 0x3f80000003057421 */ /* 0x000fc6000000c000 */
[----:B------:R-:W-:Y:S01]  /*06c0*/  IADD3 R4, PT, PT, R4, -0x3f400000, RZ ;  /* 0xc0c0000004047810 */ /* 0x000fe20007ffe0ff */
[----:B------:R-:W-:Y:S01]  /*06d0*/  HFMA2 R11, -RZ, RZ, 1.625, 0 ;  /* 0x3e800000ff0b7431 */ /* 0x000fe200000001ff */
[----:B------:R-:W-:Y:S02]  /*06e0*/  IADD3 R6, PT, PT, R5, -0x3f400000, RZ ;  /* 0xc0c0000005067810 */ /* 0x000fe40007ffe0ff */
[----:B------:R-:W-:Y:S02]  /*06f0*/  LOP3.LUT R5, R4, 0xff800000, RZ, 0xc0, !PT ;  /* 0xff80000004057812 */ /* 0x000fe400078ec0ff */
[----:B------:R-:W-:Y:S02]  /*0700*/  LOP3.LUT R4, R6, 0xff800000, RZ, 0xc0, !PT ;  /* 0xff80000006047812 */ /* 0x000fe400078ec0ff */
[----:B------:R-:W-:Y:S02]  /*0710*/  IADD3 R6, PT, PT, -R5, 0x40800000, RZ ;  /* 0x4080000005067810 */ /* 0x000fe40007ffe1ff */
[----:B------:R-:W-:-:S02]  /*0720*/  IADD3 R10, PT, PT, -R4, 0x40800000, RZ ;  /* 0x40800000040a7810 */ /* 0x000fc40007ffe1ff */
[----:B------:R-:W-:Y:S01]  /*0730*/  IADD3 R8, PT, PT, R0, -R5, RZ ;  /* 0x8000000500087210 */ /* 0x000fe20007ffe0ff */
[-C--:B------:R-:W-:Y:S01]  /*0740*/  FFMA R9, R6, R11.reuse, -1 ;  /* 0xbf80000006097423 */ /* 0x080fe2000000000b */
[----:B------:R-:W-:Y:S01]  /*0750*/  IADD3 R6, PT, PT, R3, -R4, RZ ;  /* 0x8000000403067210 */ /* 0x000fe20007ffe0ff */
[----:B------:R-:W-:Y:S01]  /*0760*/  FFMA R11, R10, R11, -1 ;  /* 0xbf8000000a0b7423 */ /* 0x000fe2000000000b */
[----:B------:R-:W-:Y:S01]  /*0770*/  MOV R13, 0x3d39bf78 ;  /* 0x3d39bf78000d7802 */ /* 0x000fe20000000f00 */
[----:B------:R-:W-:Y:S02]  /*0780*/  FADD R8, R8, R9 ;  /* 0x0000000908087221 */ /* 0x000fe40000000000 */
[----:B------:R-:W-:Y:S02]  /*0790*/  FADD R6, R6, R11 ;  /* 0x0000000b06067221 */ /* 0x000fe40000000000 */
[-C--:B------:R-:W-:Y:S02]  /*07a0*/  FFMA R9, R8, -R13.reuse, 0.10546888411045074463 ;  /* 0x3dd8001208097423 */ /* 0x080fe4000000080d */
[----:B------:R-:W-:-:S02]  /*07b0*/  FFMA R11, R6, -R13, 0.10546888411045074463 ;  /* 0x3dd80012060b7423 */ /* 0x000fc4000000080d */
[----:B------:R-:W-:Y:S02]  /*07c0*/  FFMA R9, R8, R9, -0.13229703903198242188 ;  /* 0xbe0778e008097423 */ /* 0x000fe40000000009 */
[----:B------:R-:W-:Y:S02]  /*07d0*/  FFMA R11, R6, R11, -0.13229703903198242188 ;  /* 0xbe0778e0060b7423 */ /* 0x000fe4000000000b */
[----:B------:R-:W-:Y:S02]  /*07e0*/  FFMA R9, R8, R9, 0.14491446316242218018 ;  /* 0x3e14647508097423 */ /* 0x000fe40000000009 */
[----:B------:R-:W-:Y:S02]  /*07f0*/  FFMA R11, R6, R11, 0.14491446316242218018 ;  /* 0x3e146475060b7423 */ /* 0x000fe4000000000b */
[----:B------:R-:W-:Y:S02]  /*0800*/  FFMA R9, R8, R9, -0.16641564667224884033 ;  /* 0xbe2a68dd08097423 */ /* 0x000fe40000000009 */
[----:B------:R-:W-:-:S02]  /*0810*/  FFMA R11, R6, R11, -0.16641564667224884033 ;  /* 0xbe2a68dd060b7423 */ /* 0x000fc4000000000b */
[----:B------:R-:W-:Y:S02]  /*0820*/  FFMA R9, R8, R9, 0.19988867640495300293 ;  /* 0x3e4caf9e08097423 */ /* 0x000fe40000000009 */
[----:B------:R-:W-:Y:S02]  /*0830*/  FFMA R11, R6, R11, 0.19988867640495300293 ;  /* 0x3e4caf9e060b7423 */ /* 0x000fe4000000000b */
[----:B------:R-:W-:Y:S02]  /*0840*/  FFMA R9, R8, R9, -0.25000196695327758789 ;  /* 0xbe80004208097423 */ /* 0x000fe40000000009 */
[----:B------:R-:W-:Y:S01]  /*0850*/  FFMA R11, R6, R11, -0.25000196695327758789 ;  /* 0xbe800042060b7423 */ /* 0x000fe2000000000b */
[----:B------:R-:W-:Y:S01]  /*0860*/  ISETP.GE.U32.AND P2, PT, R0, 0x7f800000, PT ;  /* 0x7f8000000000780c */ /* 0x000fe20003f46070 */
[----:B------:R-:W-:Y:S01]  /*0870*/  FFMA R9, R8, R9, 0.33333510160446166992 ;  /* 0x3eaaaae608097423 */ /* 0x000fe20000000009 */
[C---:B------:R-:W-:Y:S01]  /*0880*/  ISETP.GE.U32.AND P3, PT, R3.reuse, 0x7f800000, PT ;  /* 0x7f8000000300780c */ /* 0x040fe20003f66070 */
[----:B------:R-:W-:Y:S01]  /*0890*/  FFMA R11, R6, R11, 0.33333510160446166992 ;  /* 0x3eaaaae6060b7423 */ /* 0x000fe2000000000b */
[----:B------:R-:W-:Y:S01]  /*08a0*/  ISETP.GT.AND P6, PT, R0, -0x40800000, P2 ;  /* 0xbf8000000000780c */ /* 0x000fe200017c4270 */
[----:B------:R-:W-:Y:S01]  /*08b0*/  FFMA R9, R8, R9, -0.5 ;  /* 0xbf00000008097423 */ /* 0x000fe20000000009 */
[----:B------:R-:W-:Y:S01]  /*08c0*/  ISETP.GT.AND P4, PT, R3, -0x40800000, P3 ;  /* 0xbf8000000300780c */ /* 0x000fe20001f84270 */
[----:B------:R-:W-:Y:S01]  /*08d0*/  FFMA R11, R6, R11, -0.5 ;  /* 0xbf000000060b7423 */ /* 0x000fe2000000000b */
[----:B------:R-:W-:Y:S01]  /*08e0*/  I2FP.F32.S32 R5, R5 ;  /* 0x0000000500057245 */ /* 0x000fe20000201400 */
[----:B------:R-:W-:Y:S01]  /*08f0*/  FMUL R9, R8, R9 ;  /* 0x0000000908097220 */ /* 0x000fe20000400000 */
[----:B------:R-:W-:Y:S01]  /*0900*/  I2FP.F32.S32 R4, R4 ;  /* 0x0000000400047245 */ /* 0x000fe20000201400 */
[----:B------:R-:W-:-:S02]  /*0910*/  FMUL R11, R6, R11 ;  /* 0x0000000b060b7220 */ /* 0x000fc40000400000 */
[----:B------:R-:W-:Y:S01]  /*0920*/  FFMA R8, R8, R9, R8 ;  /* 0x0000000908087223 */ /* 0x000fe20000000008 */
[----:B------:R-:W-:Y:S01]  /*0930*/  FMUL R5, R5, 1.1920928955078125e-07 ;  /* 0x3400000005057820 */ /* 0x000fe20000400000 */
[----:B------:R-:W-:Y:S01]  /*0940*/  FFMA R11, R6, R11, R6 ;  /* 0x0000000b060b7223 */ /* 0x000fe20000000006 */
[----:B------:R-:W-:Y:S01]  /*0950*/  @P2 MOV R9, 0x7f800000 ;  /* 0x7f80000000092802 */ /* 0x000fe20000000f00 */
[----:B------:R-:W-:Y:S01]  /*0960*/  FMUL R4, R4, 1.1920928955078125e-07 ;  /* 0x3400000004047820 */ /* 0x000fe20000400000 */
[----:B------:R-:W-:Y:S01]  /*0970*/  @P3 MOV R6, 0x7f800000 ;  /* 0x7f80000000063802 */ /* 0x000fe20000000f00 */
[----:B------:R-:W-:Y:S02]  /*0980*/  FFMA R5, R5, 0.69314718246459960938, R8 ;  /* 0x3f31721805057823 */ /* 0x000fe40000000008 */
[----:B------:R-:W-:Y:S01]  /*0990*/  FFMA R11, R4, 0.69314718246459960938, R11 ;  /* 0x3f317218040b7823 */ /* 0x000fe2000000000b */
[C---:B------:R-:W-:Y:S01]  /*09a0*/  @P6 FFMA R5, R0.reuse, R9, +INF ;  /* 0x7f80000000056423 */ /* 0x040fe20000000009 */
[C---:B------:R-:W-:Y:S01]  /*09b0*/  @P3 FSETP.NEU.AND P6, PT, R3.reuse, RZ, PT ;  /* 0x000000ff0300320b */ /* 0x040fe20003fcd000 */
[----:B------:R-:W-:Y:S01]  /*09c0*/  @P4 FFMA R11, R3, R6, +INF ;  /* 0x7f800000030b4423 */ /* 0x000fe20000000006 */
[----:B------:R-:W-:Y:S01]  /*09d0*/  HFMA2 R3, -RZ, RZ, 0, 0 ;  /* 0x00000000ff037431 */ /* 0x000fe200000001ff */
[----:B------:R-:W-:-:S04]  /*09e0*/  @P2 FSETP.NEU.AND P5, PT, R0, RZ, PT ;  /* 0x000000ff0000220b */ /* 0x000fc80003fad000 */
[----:B------:R-:W-:Y:S01]  /*09f0*/  @P2 FSEL R5, R5, -RZ, P5 ;  /* 0x800000ff05052208 */ /* 0x000fe20002800000 */
[----:B------:R-:W-:Y:S01]  /*0a00*/  IMAD.WIDE.U32 R2, R7, 0xa, R2 ;  /* 0x0000000a07027825 */ /* 0x000fe200078e0002 */
[----:B------:R-:W-:Y:S02]  /*0a10*/  @P3 FSEL R11, R11, -RZ, P6 ;  /* 0x800000ff0b0b3208 */ /* 0x000fe40003000000 */
[----:B------:R-:W-:Y:S02]  /*0a20*/  MOV R7, R5 ;  /* 0x0000000500077202 */ /* 0x000fe40000000f00 */
[C---:B------:R-:W-:Y:S01]  /*0a30*/  LEA R4, P2, R2.reuse, UR4, 0x2 ;  /* 0x0000000402047c11 */ /* 0x040fe2000f8410ff */
[----:B------:R-:W-:Y:S02]  /*0a40*/  @P1 FADD R11, R11, 0.69314718246459960938 ;  /* 0x3f3172180b0b1421 */ /* 0x000fe40000000000 */
[----:B------:R-:W-:Y:S01]  /*0a50*/  @P0 FADD R7, R7, 0.69314718246459960938 ;  /* 0x3f31721807070421 */ /* 0x000fe20000000000 */
[----:B------:R-:W-:-:S05]  /*0a60*/  LEA.HI.X R5, R2, UR5, R3, 0x2, P2 ;  /* 0x0000000502057c11 */ /* 0x000fca00090f1403 */
[----:B------:R-:W-:Y:S04]  /*0a70*/  STG.E desc[UR6][R4.64], R7 ;  /* 0x0000000704007986 */ /* 0x000fe8000c101906 */
[----:B------:R-:W-:Y:S01]  /*0a80*/  STG.E desc[UR6][R4.64+0x14], R11 ;  /* 0x0000140b04007986 */ /* 0x000fe2000c101906 */
[----:B------:R-:W-:Y:S05]  /*0a90*/  EXIT ;  /* 0x000000000000794d */ /* 0x000fea0003800000 */
.L_x_1:
        /* <DEDUP_REMOVED lines=14> */
.L_x_13:


//--------------------- .text.default_function_kernel --------------------------
	.section	.text.default_function_kernel,"ax",@progbits
	.align	128
        .global         default_function_kernel
        .type           default_function_kernel,@function
        .size           default_function_kernel,(.L_x_14 - default_function_kernel)
        .other          default_function_kernel,@"STO_CUDA_ENTRY STV_DEFAULT"
default_function_kernel:
.text.default_function_kernel:
[----:B------:R-:W-:Y:S01]  /*0000*/  LDC R1, c[0x0][0x37c] ;  /* 0x0000df00ff017b82 */ /* 0x000fe20000000800 */
[----:B------:R-:W0:Y:S07]  /*0010*/  S2R R5, SR_TID.X ;  /* 0x0000000000057919 */ /* 0x000e2e0000002100 */
[----:B------:R-:W1:Y:S01]  /*0020*/  S2UR UR4, SR_CTAID.X ;  /* 0x00000000000479c3 */ /* 0x000e620000002500 */
[----:B------:R-:W2:Y:S07]  /*0030*/  LDCU.64 UR6, c[0x0][0x358] ;  /* 0x00006b00ff0677ac */ /* 0x000eae0008000a00 */
[----:B------:R-:W3:Y:S01]  /*0040*/  LDC.64 R2, c[0x0][0x388] ;  /* 0x0000e200ff027b82 */ /* 0x000ee20000000a00 */
[----:B-1----:R-:W-:-:S06]  /*0050*/  USHF.L.U32 UR4, UR4, 0x6, URZ ;  /* 0x0000000604047899 */ /* 0x002fcc00080006ff */
[----:B0-----:R-:W-:-:S05]  /*0060*/  LOP3.LUT R5, R5, UR4, RZ, 0xfc, !PT ;  /* 0x0000000405057c12 */ /* 0x001fca000f8efcff */
[----:B---3--:R-:W-:-:S05]  /*0070*/  IMAD.WIDE.U32 R2, R5, 0x4, R2 ;  /* 0x0000000405027825 */ /* 0x008fca00078e0002 */
[----:B--2---:R0:W2:Y:S01]  /*0080*/  LDG.E.CONSTANT R0, desc[UR6][R2.64] ;  /* 0x0000000602007981 */ /* 0x0040a2000c1e9900 */
[----:B------:R-:W-:Y:S01]  /*0090*/  HFMA2 R7, -RZ, RZ, 1.75, 0 ;  /* 0x3f000000ff077431 */ /* 0x000fe200000001ff */
[----:B0-----:R-:W-:-:S04]  /*00a0*/  MOV R3, 0x3d4dd2f7 ;  /* 0x3d4dd2f700037802 */ /* 0x001fc80000000f00 */
        /* <DEDUP_REMOVED lines=8> */
[----:B------:R-:W-:-:S04]  /*0130*/  FSEL R7, R7, RZ, P1 ;  /* 0x000000ff07077208 */ /* 0x000fc80000800000 */
[----:B------:R-:W-:-:S05]  /*0140*/  FSEL R7, R7, |R0|, P0 ;  /* 0x4000000007077208 */ /* 0x000fca0000000000 */
[----:B------:R-:W-:-:S04]  /*0150*/  FMUL R6, R7, R7 ;  /* 0x0000000707067220 */ /* 0x000fc80000400000 */
[----:B------:R-:W-:-:S04]  /*0160*/  FFMA R3, R6, R3, 0.018773360177874565125 ;  /* 0x3c99ca9706037423 */ /* 0x000fc80000000003 */
[----:B------:R-:W-:-:S04]  /*0170*/  FFMA R3, R6, R3, 0.046769052743911743164 ;  /* 0x3d3f90e806037423 */ /* 0x000fc80000000003 */
[----:B------:R-:W-:-:S04]  /*0180*/  FFMA R3, R6, R3, 0.074823014438152313232 ;  /* 0x3d993ccf06037423 */ /* 0x000fc80000000003 */
[C---:B------:R-:W-:Y:S02]  /*0190*/  FFMA R9, R6.reuse, R3, 0.16667181253433227539 ;  /* 0x3e2aac0406097423 */ /* 0x040fe40000000003 */
[----:B------:R-:W0:Y:S02]  /*01a0*/  LDC.64 R2, c[0x0][0x380] ;  /* 0x0000e000ff027b82 */ /* 0x000e240000000a00 */
[----:B------:R-:W-:Y:S01]  /*01b0*/  FMUL R6, R6, R9 ;  /* 0x0000000906067220 */ /* 0x000fe20000400000 */
[----:B------:R-:W-:-:S03]  /*01c0*/  HFMA2 R9, -RZ, RZ, 1.9599609375, 20144 ;  /* 0x3fd774ebff097431 */ /* 0x000fc600000001ff */
[----:B------:R-:W-:-:S04]  /*01d0*/  FFMA R7, R7, R6, R7 ;  /* 0x0000000607077223 */ /* 0x000fc80000000007 */
[----:B------:R-:W-:-:S04]  /*01e0*/  FMUL R4, R7, -2 ;  /* 0xc000000007047820 */ /* 0x000fc80000400000 */
[----:B------:R-:W-:-:S05]  /*01f0*/  @P0 FFMA R7, R9, 0.93318945169448852539, R4 ;  /* 0x3f6ee58109070823 */ /* 0x000fca0000000004 */
[C---:B------:R-:W-:Y:S02]  /*0200*/  FSETP.NAN.AND P0, PT, R7.reuse, R7, PT ;  /* 0x000000070700720b */ /* 0x040fe40003f08000 */
[----:B------:R-:W-:Y:S01]  /*0210*/  LOP3.LUT R0, R7, 0x80000000, R0, 0xb8, !PT ;  /* 0x8000000007007812 */ /* 0x000fe200078eb800 */
[----:B0-----:R-:W-:-:S03]  /*0220*/  IMAD.WIDE.U32 R2, R5, 0x4, R2 ;  /* 0x0000000405027825 */ /* 0x001fc600078e0002 */
[----:B------:R-:W-:-:S05]  /*0230*/  FSEL R7, R0, R7, !P0 ;  /* 0x0000000700077208 */ /* 0x000fca0004000000 */
[----:B------:R-:W-:Y:S01]  /*0240*/  STG.E desc[UR6][R2.64], R7 ;  /* 0x0000000702007986 */ /* 0x000fe2000c101906 */
[----:B------:R-:W-:Y:S05]  /*0250*/  EXIT ;  /* 0x000000000000794d */ /* 0x000fea0003800000 */
.L_x_2:
        /* <DEDUP_REMOVED lines=10> */
.L_x_14:


//--------------------- .text.default_function_kernel_2 --------------------------
	.section	.text.default_function_kernel_2,"ax",@progbits
	.align	128
        .global         default_function_kernel_2
        .type           default_function_kernel_2,@function
        .size           default_function_kernel_2,(.L_x_15 - default_function_kernel_2)
        .other          default_function_kernel_2,@"STO_CUDA_ENTRY STV_DEFAULT"
default_function_kernel_2:
.text.default_function_kernel_2:
        /* <DEDUP_REMOVED lines=10> */
[----:B------:R-:W-:Y:S04]  /*00a0*/  BSSY.RECONVERGENT B0, `(.L_x_3) ;  /* 0x000005e000007945 */ /* 0x000fe80003800200 */
[C---:B--2---:R-:W-:Y:S01]  /*00b0*/  FFMA R4, |R2|.reuse, -R5, 0.5 ;  /* 0x3f00000002047423 */ /* 0x044fe20000000a05 */
[C---:B------:R-:W-:Y:S02]  /*00c0*/  FSETP.NEU.AND P1, PT, |R2|.reuse, 1, PT ;  /* 0x3f8000000200780b */ /* 0x040fe40003f2d200 */
[----:B------:R-:W-:Y:S01]  /*00d0*/  FSETP.GT.AND P0, PT, |R2|, 0.56000000238418579102, PT ;  /* 0x3f0f5c290200780b */ /* 0x000fe20003f04200 */
[----:B------:R-:W0:Y:S02]  /*00e0*/  MUFU.RSQ R5, R4 ;  /* 0x0000000400057308 */ /* 0x000e240000001400 */
[----:B0-----:R-:W-:Y:S01]  /*00f0*/  FMUL R6, R4, R5 ;  /* 0x0000000504067220 */ /* 0x001fe20000400000 */
[----:B------:R-:W-:-:S04]  /*0100*/  FMUL R5, R5, -0.5 ;  /* 0xbf00000005057820 */ /* 0x000fc80000400000 */
[----:B------:R-:W-:-:S04]  /*0110*/  FFMA R5, R6, R5, 0.5 ;  /* 0x3f00000006057423 */ /* 0x000fc80000000005 */
[----:B------:R-:W-:Y:S01]  /*0120*/  FFMA R5, R6, R5, R6 ;  /* 0x0000000506057223 */ /* 0x000fe20000000006 */
[----:B------:R-:W-:-:S04]  /*0130*/  MOV R6, 0x3d10ecef ;  /* 0x3d10ecef00067802 */ /* 0x000fc80000000f00 */
        /* <DEDUP_REMOVED lines=11> */
[----:B------:R-:W-:Y:S01]  /*01f0*/  FFMA R5, R5, R4, R5 ;  /* 0x0000000405057223 */ /* 0x000fe20000000005 */
[----:B------:R-:W-:-:S04]  /*0200*/  HFMA2 R4, -RZ, RZ, 1.9599609375, 20144 ;  /* 0x3fd774ebff047431 */ /* 0x000fc800000001ff */
[----:B------:R-:W-:-:S05]  /*0210*/  FSEL R3, R5, -R5, P0 ;  /* 0x8000000505037208 */ /* 0x000fca0000000000 */
[----:B------:R-:W-:-:S04]  /*0220*/  @!P1 FFMA R5, R4, 0.93318945169448852539, R3 ;  /* 0x3f6ee58104059823 */ /* 0x000fc80000000003 */
[----:B------:R-:W-:-:S04]  /*0230*/  @P0 FADD R5, R5, R5 ;  /* 0x0000000505050221 */ /* 0x000fc80000000000 */
[C---:B------:R-:W-:Y:S01]  /*0240*/  FADD R7, |R5|.reuse, -RZ ;  /* 0x800000ff05077221 */ /* 0x040fe20000000200 */
[----:B------:R-:W-:-:S13]  /*0250*/  FSETP.GEU.AND P0, PT, |R5|, |R2|, PT ;  /* 0x400000020500720b */ /* 0x000fda0003f0e200 */
[----:B------:R-:W-:Y:S05]  /*0260*/  @!P0 BRA `(.L_x_4) ;  /* 0x0000000400048947 */ /* 0x000fea0003800000 */
[----:B------:R-:W-:-:S05]  /*0270*/  FMUL R4, |R2|, 8388608 ;  /* 0x4b00000002047820 */ /* 0x000fca0000400200 */
[----:B------:R-:W-:-:S13]  /*0280*/  FSETP.GTU.AND P0, PT, R7, R4, PT ;  /* 0x000000040700720b */ /* 0x000fda0003f0c000 */
[----:B------:R-:W-:Y:S05]  /*0290*/  @P0 BRA `(.L_x_5) ;  /* 0x0000000000780947 */ /* 0x000fea0003800000 */
[C---:B------:R-:W-:Y:S01]  /*02a0*/  FMUL R3, |R2|.reuse, 16777216 ;  /* 0x4b80000002037820 */ /* 0x040fe20000400200 */
[C---:B------:R-:W-:Y:S01]  /*02b0*/  FSETP.GEU.AND P0, PT, |R2|.reuse, 1.175494350822287508e-38, PT ;  /* 0x008000000200780b */ /* 0x040fe20003f0e200 */
[----:B------:R-:W-:Y:S01]  /*02c0*/  FMUL R4, R7, 16777216 ;  /* 0x4b80000007047820 */ /* 0x000fe20000400000 */
[----:B------:R-:W-:Y:S01]  /*02d0*/  FADD R6, |R2|, -RZ ;  /* 0x800000ff02067221 */ /* 0x000fe20000000200 */
[----:B------:R-:W-:Y:S01]  /*02e0*/  BSSY.RECONVERGENT B1, `(.L_x_6) ;  /* 0x0000017000017945 */ /* 0x000fe20003800200 */
[----:B------:R-:W-:Y:S02]  /*02f0*/  FSEL R3, R3, |R2|, !P0 ;  /* 0x4000000203037208 */ /* 0x000fe40004000000 */
[----:B------:R-:W-:-:S04]  /*0300*/  FSEL R4, R4, R7, !P0 ;  /* 0x0000000704047208 */ /* 0x000fc80004000000 */
[----:B------:R-:W0:Y:S02]  /*0310*/  MUFU.RCP R3, R3 ;  /* 0x0000000300037308 */ /* 0x000e240000001000 */
[----:B0-----:R-:W-:-:S06]  /*0320*/  FMUL R4, R3, R4 ;  /* 0x0000000403047220 */ /* 0x001fcc0000400000 */
[----:B------:R-:W0:Y:S02]  /*0330*/  FRND.TRUNC R4, R4 ;  /* 0x0000000400047307 */ /* 0x000e24000020d000 */
[----:B0-----:R-:W-:-:S05]  /*0340*/  FFMA R9, -|R2|, R4, R7 ;  /* 0x0000000402097223 */ /* 0x001fca0000000307 */
[----:B------:R-:W-:-:S13]  /*0350*/  ISETP.GE.U32.AND P0, PT, R9, R6, PT ;  /* 0x000000060900720c */ /* 0x000fda0003f06070 */
[----:B------:R-:W-:Y:S05]  /*0360*/  @!P0 BRA `(.L_x_7) ;  /* 0x0000000000388947 */ /* 0x000fea0003800000 */
[----:B------:R-:W-:-:S04]  /*0370*/  ISETP.GE.U32.AND P0, PT, R9, -0x7fffffff, PT ;  /* 0x800000010900780c */ /* 0x000fc80003f06070 */
[----:B------:R-:W-:-:S09]  /*0380*/  FSETP.GEU.OR P1, PT, R9, -|R2|, !P0 ;  /* 0xc00000020900720b */ /* 0x000fd2000472e400 */
[----:B------:R-:W-:-:S04]  /*0390*/  @P0 FADD R3, R4, -1 ;  /* 0xbf80000004030421 */ /* 0x000fc80000000000 */
[----:B------:R-:W-:-:S04]  /*03a0*/  @!P1 FADD R3, R3, -1 ;  /* 0xbf80000003039421 */ /* 0x000fc80000000000 */
[----:B------:R-:W-:Y:S01]  /*03b0*/  @P0 IMAD.MOV.U32 R4, RZ, RZ, R3 ;  /* 0x000000ffff040224 */ /* 0x000fe200078e0003 */
[----:B------:R-:W-:Y:S06]  /*03c0*/  @P0 BRA `(.L_x_7) ;  /* 0x0000000000200947 */ /* 0x000fec0003800000 */
[----:B------:R-:W-:Y:S01]  /*03d0*/  FADD R3, |R2|, |R2| ;  /* 0x4000000202037221 */ /* 0x000fe20000000200 */
[----:B------:R-:W-:-:S04]  /*03e0*/  FADD R4, R4, 1 ;  /* 0x3f80000004047421 */ /* 0x000fc80000000000 */
[----:B------:R-:W-:-:S13]  /*03f0*/  FSETP.GE.AND P0, PT, R9, R3, PT ;  /* 0x000000030900720b */ /* 0x000fda0003f06000 */
[----:B------:R-:W-:-:S05]  /*0400*/  @P0 FFMA R3, |R2|, -3, R9 ;  /* 0xc040000002030823 */ /* 0x000fca0000000209 */
[----:B------:R-:W-:Y:S01]  /*0410*/  FSETP.GE.AND P1, PT, R3, RZ, P0 ;  /* 0x000000ff0300720b */ /* 0x000fe20000726000 */
[----:B------:R-:W-:-:S12]  /*0420*/  @P0 FADD R3, R4, 1 ;  /* 0x3f80000004030421 */ /* 0x000fd80000000000 */
[----:B------:R-:W-:-:S05]  /*0430*/  @P1 FADD R3, R3, 1 ;  /* 0x3f80000003031421 */ /* 0x000fca0000000000 */
[----:B------:R-:W-:-:S07]  /*0440*/  @P0 MOV R4, R3 ;  /* 0x0000000300040202 */ /* 0x000fce0000000f00 */
.L_x_7:
[----:B------:R-:W-:Y:S05]  /*0450*/  BSYNC.RECONVERGENT B1 ;  /* 0x0000000000017941 */ /* 0x000fea0003800200 */
.L_x_6:
[----:B------:R-:W-:Y:S01]  /*0460*/  FFMA R7, -|R2|, R4, R7 ;  /* 0x0000000402077223 */ /* 0x000fe20000000307 */
[----:B------:R-:W-:Y:S06]  /*0470*/  BRA `(.L_x_4) ;  /* 0x0000000000807947 */ /* 0x000fec0003800000 */
.L_x_5:
[----:B------:R-:W-:Y:S01]  /*0480*/  LOP3.LUT R6, R4, 0xff800000, RZ, 0xc0, !PT ;  /* 0xff80000004067812 */ /* 0x000fe200078ec0ff */
[----:B------:R-:W-:Y:S01]  /*0490*/  BSSY.RECONVERGENT B1, `(.L_x_8) ;  /* 0x000001c000017945 */ /* 0x000fe20003800200 */
[C---:B------:R-:W-:Y:S02]  /*04a0*/  ISETP.GT.U32.AND P0, PT, R7.reuse, 0x7f7fffff, PT ;  /* 0x7f7fffff0700780c */ /* 0x040fe40003f04070 */
[C---:B------:R-:W-:Y:S02]  /*04b0*/  IADD3 R3, PT, PT, R7.reuse, -R6, RZ ;  /* 0x8000000607037210 */ /* 0x040fe40007ffe0ff */
[----:B------:R-:W-:Y:S02]  /*04c0*/  LOP3.LUT R7, R7, 0x7fffff, RZ, 0xc0, !PT ;  /* 0x007fffff07077812 */ /* 0x000fe400078ec0ff */
[----:B------:R-:W-:Y:S02]  /*04d0*/  LOP3.LUT R3, R3, 0xff800000, RZ, 0xc0, !PT ;  /* 0xff80000003037812 */ /* 0x000fe400078ec0ff */
[----:B------:R-:W-:-:S02]  /*04e0*/  FSETP.GT.AND P2, PT, |R2|, RZ, PT ;  /* 0x000000ff0200720b */ /* 0x000fc40003f44200 */
[----:B------:R-:W-:Y:S01]  /*04f0*/  FSEL R6, R6, +QNAN , !P0 ;  /* 0x7fffffff06067808 */ /* 0x000fe20004000000 */
[----:B------:R-:W-:Y:S01]  /*0500*/  VIADD R3, R3, 0xb800000 ;  /* 0x0b80000003037836 */ /* 0x000fe20000000000 */
[----:B------:R-:W-:Y:S02]  /*0510*/  LOP3.LUT R7, R7, 0x3f800000, RZ, 0xfc, !PT ;  /* 0x3f80000007077812 */ /* 0x000fe400078efcff */
[----:B------:R-:W-:Y:S02]  /*0520*/  FSEL R10, R6, +QNAN , P2 ;  /* 0x7fffffff060a7808 */ /* 0x000fe40001000000 */
[----:B------:R-:W-:-:S13]  /*0530*/  ISETP.NE.AND P1, PT, R3, RZ, PT ;  /* 0x000000ff0300720c */ /* 0x000fda0003f25270 */
[----:B------:R-:W-:Y:S05]  /*0540*/  @!P1 BRA `(.L_x_9) ;  /* 0x0000000000409947 */ /* 0x000fea0003800000 */
[----:B------:R-:W-:-:S04]  /*0550*/  LOP3.LUT R4, R4, 0x7fffff, RZ, 0xc0, !PT ;  /* 0x007fffff04047812 */ /* 0x000fc800078ec0ff */
[----:B------:R-:W-:-:S04]  /*0560*/  LOP3.LUT R4, R4, 0x3f800000, RZ, 0xfc, !PT ;  /* 0x3f80000004047812 */ /* 0x000fc800078efcff */
[----:B------:R0:W1:Y:S03]  /*0570*/  MUFU.RCP R2, R4 ;  /* 0x0000000400027308 */ /* 0x0000660000001000 */
.L_x_10:
[----:B------:R-:W-:-:S04]  /*0580*/  VIMNMX.U32 R6, PT, PT, R3, 0xb800000, PT ;  /* 0x0b80000003067848 */ /* 0x000fc80003fe0000 */
[C---:B------:R-:W-:Y:S02]  /*0590*/  IADD3 R7, PT, PT, R6.reuse, R7, RZ ;  /* 0x0000000706077210 */ /* 0x040fe40007ffe0ff */
[----:B------:R-:W-:-:S03]  /*05a0*/  IADD3 R3, PT, PT, -R6, R3, RZ ;  /* 0x0000000306037210 */ /* 0x000fc60007ffe1ff */
[----:B-1----:R-:W-:Y:S01]  /*05b0*/  FMUL R9, R2, R7 ;  /* 0x0000000702097220 */ /* 0x002fe20000400000 */
[----:B------:R-:W-:-:S03]  /*05c0*/  ISETP.NE.AND P1, PT, R3, RZ, PT ;  /* 0x000000ff0300720c */ /* 0x000fc60003f25270 */
[----:B------:R-:W-:-:S04]  /*05d0*/  FFMA R8, -R4, R9, R7 ;  /* 0x0000000904087223 */ /* 0x000fc80000000107 */
[----:B------:R-:W-:-:S04]  /*05e0*/  FFMA R8, R2, R8, R9 ;  /* 0x0000000802087223 */ /* 0x000fc80000000009 */
[----:B------:R-:W-:-:S04]  /*05f0*/  FFMA R9, -R4, R8, R7 ;  /* 0x0000000804097223 */ /* 0x000fc80000000107 */
[----:B------:R-:W-:-:S06]  /*0600*/  FFMA.RZ R9, R2, R9, R8 ;  /* 0x0000000902097223 */ /* 0x000fcc000000c008 */
[----:B------:R-:W1:Y:S02]  /*0610*/  FRND.TRUNC R9, R9 ;  /* 0x0000000900097307 */ /* 0x000e64000020d000 */
[----:B-1----:R-:W-:-:S05]  /*0620*/  FFMA R7, -R4, R9, R7 ;  /* 0x0000000904077223 */ /* 0x002fca0000000107 */
[----:B------:R-:W-:-:S13]  /*0630*/  ISETP.NE.AND P0, PT, R7, RZ, PT ;  /* 0x000000ff0700720c */ /* 0x000fda0003f05270 */
[----:B------:R-:W-:Y:S05]  /*0640*/  @P0 BRA P1, `(.L_x_10) ;  /* 0xfffffffc00cc0947 */ /* 0x000fea000083ffff */
.L_x_9:
[----:B------:R-:W-:Y:S05]  /*0650*/  BSYNC.RECONVERGENT B1 ;  /* 0x0000000000017941 */ /* 0x000fea0003800200 */
.L_x_8:
[----:B------:R-:W-:-:S04]  /*0660*/  FMUL R7, R7, 1.1920928955078125e-07 ;  /* 0x3400000007077820 */ /* 0x000fc80000400000 */
[----:B------:R-:W-:-:S07]  /*0670*/  FMUL R7, R10, R7 ;  /* 0x000000070a077220 */ /* 0x000fce0000400000 */
.L_x_4:
[----:B------:R-:W-:Y:S05]  /*0680*/  BSYNC.RECONVERGENT B0 ;  /* 0x0000000000007941 */ /* 0x000fea0003800200 */
.L_x_3:
[----:B------:R-:W1:Y:S01]  /*0690*/  LDC.64 R2, c[0x0][0x380] ;  /* 0x0000e000ff027b82 */ /* 0x000e620000000a00 */
[C---:B------:R-:W-:Y:S02]  /*06a0*/  FSETP.NAN.AND P0, PT, |R7|.reuse, |R7|, PT ;  /* 0x400000070700720b */ /* 0x040fe40003f08200 */
[----:B0-----:R-:W-:-:S04]  /*06b0*/  LOP3.LUT R4, R7, 0x80000000, R5, 0xb8, !PT ;  /* 0x8000000007047812 */ /* 0x001fc800078eb805 */
[----:B------:R-:W-:Y:S01]  /*06c0*/  FSEL R7, R7, R4, P0 ;  /* 0x0000000407077208 */ /* 0x000fe20000000000 */
[----:B-1----:R-:W-:-:S05]  /*06d0*/  IMAD.WIDE.U32 R2, R0, 0x4, R2 ;  /* 0x0000000400027825 */ /* 0x002fca00078e0002 */
[----:B------:R-:W-:Y:S01]  /*06e0*/  STG.E desc[UR6][R2.64], R7 ;  /* 0x0000000702007986 */ /* 0x000fe2000c101906 */
[----:B------:R-:W-:Y:S05]  /*06f0*/  EXIT ;  /* 0x000000000000794d */ /* 0x000fea0003800000 */
.L_x_11:
        /* <DEDUP_REMOVED lines=16> */
.L_x_15:


//--------------------- .nv.shared.reserved.0     --------------------------
	.section	.nv.shared.reserved.0,"aw",@nobits
	.weak		__nv_reservedSMEM_offset_0_alias
	.size		__nv_reservedSMEM_offset_0_alias, 0, 64
	.other		__nv_reservedSMEM_offset_0_alias,@"STO_CUDA_RESERVED_SHARED STV_DEFAULT"
__nv_reservedSMEM_offset_0_alias:
	.zero		0
	.zero		64


//--------------------- .nv.shared.default_function_kernel_3 --------------------------
	.section	.nv.shared.default_function_kernel_3,"aw",@nobits
	.sectionflags	@""
	.align	4
.nv.shared.default_function_kernel_3:
	.zero		1744


//--------------------- .nv.constant0.default_function_kernel_1 --------------------------
	.section	.nv.constant0.default_function_kernel_1,"a",@progbits
	.sectionflags	@""
	.align	4
.nv.constant0.default_function_kernel_1:
	.zero		912


//--------------------- .nv.constant0.default_function_kernel_3 --------------------------
	.section	.nv.constant0.default_function_kernel_3,"a",@progbits
	.sectionflags	@""
	.align	4
.nv.constant0.default_function_kernel_3:
	.zero		920


//--------------------- .nv.constant0.default_function_kernel --------------------------
	.section	.nv.constant0.default_function_kernel,"a",@progbits
	.sectionflags	@""
	.align	4
.nv.constant0.default_function_kernel:
	.zero		912


//--------------------- .nv.constant0.default_function_kernel_2 --------------------------
	.section	.nv.constant0.default_function_kernel_2,"a",@progbits
	.sectionflags	@""
	.align	4
.nv.constant0.default_function_kernel_2:
	.zero		912


//--------------------- SYMBOLS --------------------------

	.type		.nv.reservedSmem.offset0,@object
	.size		.nv.reservedSmem.offset0,0x4
	.type		.nv.reservedSmem.cap,@object
	.size		.nv.reservedSmem.cap,0x4
